//
// Generated by NVIDIA NVVM Compiler
//
// Compiler Build ID: CL-36424714
// Cuda compilation tools, release 13.0, V13.0.88
// Based on NVVM 20.0.0
//

.version 9.0
.target sm_100
.address_size 64

	// .globl	_Z8printArrPf
.extern .func  (.param .b32 func_retval0) vprintf
(
	.param .b64 vprintf_param_0,
	.param .b64 vprintf_param_1
)
;
.func  (.param .b64 func_retval0) __internal_accurate_pow
(
	.param .b64 __internal_accurate_pow_param_0
)
;
.global .align 1 .b8 $str[29] = {70, 114, 111, 109, 32, 80, 114, 105, 110, 116, 65, 114, 114, 58, 32, 114, 101, 115, 91, 37, 100, 93, 32, 61, 32, 37, 102, 10};
.global .align 1 .b8 $str$1[27] = {84, 104, 101, 32, 114, 101, 113, 117, 101, 115, 116, 101, 100, 32, 86, 97, 108, 117, 101, 32, 105, 115, 32, 37, 102, 10};
.global .align 1 .b8 $str$2[35] = {73, 32, 97, 109, 32, 84, 104, 114, 101, 97, 100, 32, 37, 100, 44, 32, 109, 121, 32, 115, 117, 98, 71, 97, 117, 115, 115, 32, 105, 115, 32, 37, 102, 10};
.global .align 1 .b8 $str$3[70] = {73, 110, 32, 116, 104, 101, 32, 112, 114, 101, 118, 105, 111, 117, 115, 32, 105, 116, 101, 114, 97, 116, 105, 111, 110, 32, 98, 108, 111, 99, 107, 32, 37, 100, 32, 102, 97, 105, 108, 101, 100, 44, 32, 112, 114, 111, 100, 117, 99, 101, 100, 32, 37, 102, 44, 32, 115, 104, 111, 117, 108, 100, 32, 98, 101, 32, 37, 102, 10};
.extern .shared .align 16 .b8 rab[];
.extern .shared .align 16 .b8 r[];

.visible .entry _Z8printArrPf(
	.param .u64 .ptr .align 1 _Z8printArrPf_param_0
)
{
	.local .align 16 .b8 	__local_depot0[16];
	.reg .b64 	%SP;
	.reg .b64 	%SPL;
	.reg .b32 	%r<7>;
	.reg .b32 	%f<2>;
	.reg .b64 	%rd<9>;
	.reg .b64 	%fd<2>;

	mov.u64 	%SPL, __local_depot0;
	cvta.local.u64 	%SP, %SPL;
	ld.param.u64 	%rd1, [_Z8printArrPf_param_0];
	cvta.to.global.u64 	%rd2, %rd1;
	add.u64 	%rd3, %SP, 0;
	add.u64 	%rd4, %SPL, 0;
	mov.u32 	%r1, %tid.x;
	mov.u32 	%r2, %ctaid.x;
	mov.u32 	%r3, %ntid.x;
	mad.lo.s32 	%r4, %r2, %r3, %r1;
	mul.wide.s32 	%rd5, %r4, 4;
	add.s64 	%rd6, %rd2, %rd5;
	ld.global.f32 	%f1, [%rd6];
	cvt.f64.f32 	%fd1, %f1;
	st.local.u32 	[%rd4], %r4;
	st.local.f64 	[%rd4+8], %fd1;
	mov.u64 	%rd7, $str;
	cvta.global.u64 	%rd8, %rd7;
	{ // callseq 0, 0
	.param .b64 param0;
	st.param.b64 	[param0], %rd8;
	.param .b64 param1;
	st.param.b64 	[param1], %rd3;
	.param .b32 retval0;
	call.uni (retval0), 
	vprintf, 
	(
	param0, 
	param1
	);
	ld.param.b32 	%r5, [retval0];
	} // callseq 0
	ret;

}
	// .globl	_Z8printValPf
.visible .entry _Z8printValPf(
	.param .u64 .ptr .align 1 _Z8printValPf_param_0
)
{
	.local .align 8 .b8 	__local_depot1[8];
	.reg .b64 	%SP;
	.reg .b64 	%SPL;
	.reg .b32 	%r<4>;
	.reg .b32 	%f<2>;
	.reg .b64 	%rd<9>;
	.reg .b64 	%fd<2>;

	mov.u64 	%SPL, __local_depot1;
	cvta.local.u64 	%SP, %SPL;
	ld.param.u64 	%rd1, [_Z8printValPf_param_0];
	cvta.to.global.u64 	%rd2, %rd1;
	add.u64 	%rd3, %SP, 0;
	add.u64 	%rd4, %SPL, 0;
	mov.u32 	%r1, %tid.x;
	mul.wide.u32 	%rd5, %r1, 4;
	add.s64 	%rd6, %rd2, %rd5;
	ld.global.f32 	%f1, [%rd6];
	cvt.f64.f32 	%fd1, %f1;
	st.local.f64 	[%rd4], %fd1;
	mov.u64 	%rd7, $str$1;
	cvta.global.u64 	%rd8, %rd7;
	{ // callseq 1, 0
	.param .b64 param0;
	st.param.b64 	[param0], %rd8;
	.param .b64 param1;
	st.param.b64 	[param1], %rd3;
	.param .b32 retval0;
	call.uni (retval0), 
	vprintf, 
	(
	param0, 
	param1
	);
	ld.param.b32 	%r2, [retval0];
	} // callseq 1
	ret;

}
	// .globl	_Z4copyPfS_
.visible .entry _Z4copyPfS_(
	.param .u64 .ptr .align 1 _Z4copyPfS__param_0,
	.param .u64 .ptr .align 1 _Z4copyPfS__param_1
)
{
	.reg .b32 	%r<5>;
	.reg .b32 	%f<2>;
	.reg .b64 	%rd<8>;

	ld.param.u64 	%rd1, [_Z4copyPfS__param_0];
	ld.param.u64 	%rd2, [_Z4copyPfS__param_1];
	cvta.to.global.u64 	%rd3, %rd2;
	cvta.to.global.u64 	%rd4, %rd1;
	mov.u32 	%r1, %tid.x;
	mov.u32 	%r2, %ctaid.x;
	mov.u32 	%r3, %ntid.x;
	mad.lo.s32 	%r4, %r2, %r3, %r1;
	mul.wide.s32 	%rd5, %r4, 4;
	add.s64 	%rd6, %rd4, %rd5;
	ld.global.f32 	%f1, [%rd6];
	add.s64 	%rd7, %rd3, %rd5;
	st.global.f32 	[%rd7], %f1;
	ret;

}
	// .globl	_Z10gaussCheckPf
.visible .entry _Z10gaussCheckPf(
	.param .u64 .ptr .align 1 _Z10gaussCheckPf_param_0
)
{
	.local .align 8 .b8 	__local_depot3[24];
	.reg .b64 	%SP;
	.reg .b64 	%SPL;
	.reg .pred 	%p<10>;
	.reg .b32 	%r<22>;
	.reg .b32 	%f<3>;
	.reg .b64 	%rd<14>;
	.reg .b64 	%fd<26>;

	mov.u64 	%SPL, __local_depot3;
	cvta.local.u64 	%SP, %SPL;
	ld.param.u64 	%rd2, [_Z10gaussCheckPf_param_0];
	add.u64 	%rd3, %SP, 0;
	add.u64 	%rd1, %SPL, 0;
	mov.u32 	%r6, %tid.x;
	mov.u32 	%r7, %ctaid.x;
	mov.u32 	%r1, %ntid.x;
	mad.lo.s32 	%r2, %r7, %r1, %r6;
	setp.ne.s32 	%p1, %r2, 0;
	setp.eq.s32 	%p2, %r2, 0;
	shl.b32 	%r8, %r2, 12;
	add.s32 	%r9, %r8, -1;
	selp.b32 	%r10, 0, %r9, %p2;
	or.b32  	%r11, %r8, 4095;
	cvt.rn.f64.s32 	%fd7, %r11;
	{
	.reg .b32 %temp; 
	mov.b64 	{%temp, %r12}, %fd7;
	}
	mov.f64 	%fd8, 0d4000000000000000;
	{
	.reg .b32 %temp; 
	mov.b64 	{%temp, %r13}, %fd8;
	}
	and.b32  	%r4, %r13, 2146435072;
	setp.eq.s32 	%p3, %r4, 1062207488;
	abs.f64 	%fd9, %fd7;
	{ // callseq 2, 0
	.param .b64 param0;
	st.param.f64 	[param0], %fd9;
	.param .b64 retval0;
	call.uni (retval0), 
	__internal_accurate_pow, 
	(
	param0
	);
	ld.param.f64 	%fd10, [retval0];
	} // callseq 2
	setp.lt.s32 	%p4, %r12, 0;
	neg.f64 	%fd12, %fd10;
	selp.f64 	%fd13, %fd12, %fd10, %p3;
	selp.f64 	%fd14, %fd13, %fd10, %p4;
	add.f64 	%fd1, %fd14, %fd7;
	cvt.rn.f64.s32 	%fd2, %r10;
	{
	.reg .b32 %temp; 
	mov.b64 	{%temp, %r5}, %fd2;
	}
	abs.f64 	%fd15, %fd2;
	{ // callseq 3, 0
	.param .b64 param0;
	st.param.f64 	[param0], %fd15;
	.param .b64 retval0;
	call.uni (retval0), 
	__internal_accurate_pow, 
	(
	param0
	);
	ld.param.f64 	%fd16, [retval0];
	} // callseq 3
	setp.lt.s32 	%p5, %r5, 0;
	neg.f64 	%fd18, %fd16;
	selp.f64 	%fd19, %fd18, %fd16, %p3;
	selp.f64 	%fd25, %fd19, %fd16, %p5;
	@%p1 bra 	$L__BB3_2;
	setp.eq.s32 	%p6, %r4, 1062207488;
	selp.b32 	%r14, %r5, 0, %p6;
	setp.lt.s32 	%p7, %r13, 0;
	or.b32  	%r15, %r14, 2146435072;
	selp.b32 	%r16, %r15, %r14, %p7;
	mov.b32 	%r17, 0;
	mov.b64 	%fd25, {%r17, %r16};
$L__BB3_2:
	add.f64 	%fd20, %fd25, %fd2;
	mul.f64 	%fd21, %fd20, 0d3FE0000000000000;
	mul.f64 	%fd22, %fd1, 0d3FE0000000000000;
	sub.f64 	%fd6, %fd22, %fd21;
	setp.ne.s32 	%p8, %r1, 4;
	@%p8 bra 	$L__BB3_4;
	cvt.rn.f32.f64 	%f2, %fd6;
	cvt.f64.f32 	%fd23, %f2;
	st.local.u32 	[%rd1], %r2;
	st.local.f64 	[%rd1+8], %fd23;
	mov.u64 	%rd4, $str$2;
	cvta.global.u64 	%rd5, %rd4;
	{ // callseq 4, 0
	.param .b64 param0;
	st.param.b64 	[param0], %rd5;
	.param .b64 param1;
	st.param.b64 	[param1], %rd3;
	.param .b32 retval0;
	call.uni (retval0), 
	vprintf, 
	(
	param0, 
	param1
	);
	ld.param.b32 	%r18, [retval0];
	} // callseq 4
$L__BB3_4:
	cvta.to.global.u64 	%rd7, %rd2;
	mul.wide.s32 	%rd8, %r2, 4;
	add.s64 	%rd9, %rd7, %rd8;
	ld.global.f32 	%f1, [%rd9];
	setp.neu.f32 	%p9, %f1, 0f00000000;
	@%p9 bra 	$L__BB3_6;
	cvt.f64.f32 	%fd24, %f1;
	st.local.u32 	[%rd1], %r2;
	st.local.f64 	[%rd1+8], %fd24;
	mov.b64 	%rd10, 4607182418800017408;
	st.local.u64 	[%rd1+16], %rd10;
	mov.u64 	%rd11, $str$3;
	cvta.global.u64 	%rd12, %rd11;
	{ // callseq 5, 0
	.param .b64 param0;
	st.param.b64 	[param0], %rd12;
	.param .b64 param1;
	st.param.b64 	[param1], %rd3;
	.param .b32 retval0;
	call.uni (retval0), 
	vprintf, 
	(
	param0, 
	param1
	);
	ld.param.b32 	%r20, [retval0];
	} // callseq 5
$L__BB3_6:
	ret;

}
	// .globl	_Z5alignPjS_i
.visible .entry _Z5alignPjS_i(
	.param .u64 .ptr .align 1 _Z5alignPjS_i_param_0,
	.param .u64 .ptr .align 1 _Z5alignPjS_i_param_1,
	.param .u32 _Z5alignPjS_i_param_2
)
{
	.reg .b32 	%r<8>;
	.reg .b64 	%rd<9>;

	ld.param.u64 	%rd1, [_Z5alignPjS_i_param_0];
	ld.param.u64 	%rd2, [_Z5alignPjS_i_param_1];
	ld.param.u32 	%r1, [_Z5alignPjS_i_param_2];
	cvta.to.global.u64 	%rd3, %rd2;
	cvta.to.global.u64 	%rd4, %rd1;
	mov.u32 	%r2, %tid.x;
	mov.u32 	%r3, %ctaid.x;
	mov.u32 	%r4, %ntid.x;
	mad.lo.s32 	%r5, %r3, %r4, %r2;
	mul.lo.s32 	%r6, %r1, %r5;
	mul.wide.s32 	%rd5, %r6, 4;
	add.s64 	%rd6, %rd4, %rd5;
	ld.global.u32 	%r7, [%rd6];
	mul.wide.s32 	%rd7, %r5, 4;
	add.s64 	%rd8, %rd3, %rd7;
	st.global.u32 	[%rd8], %r7;
	ret;

}
	// .globl	_Z14naiveGlobalMemPjS_S_i
.visible .entry _Z14naiveGlobalMemPjS_S_i(
	.param .u64 .ptr .align 1 _Z14naiveGlobalMemPjS_S_i_param_0,
	.param .u64 .ptr .align 1 _Z14naiveGlobalMemPjS_S_i_param_1,
	.param .u64 .ptr .align 1 _Z14naiveGlobalMemPjS_S_i_param_2,
	.param .u32 _Z14naiveGlobalMemPjS_S_i_param_3
)
{
	.reg .pred 	%p<4>;
	.reg .b32 	%r<25>;
	.reg .b64 	%rd<16>;

	ld.param.u64 	%rd2, [_Z14naiveGlobalMemPjS_S_i_param_0];
	ld.param.u64 	%rd3, [_Z14naiveGlobalMemPjS_S_i_param_1];
	ld.param.u64 	%rd4, [_Z14naiveGlobalMemPjS_S_i_param_2];
	ld.param.u32 	%r5, [_Z14naiveGlobalMemPjS_S_i_param_3];
	cvta.to.global.u64 	%rd5, %rd4;
	cvta.to.global.u64 	%rd6, %rd3;
	cvta.to.global.u64 	%rd7, %rd2;
	mov.u32 	%r1, %tid.x;
	mov.u32 	%r6, %ctaid.x;
	mov.u32 	%r7, %ntid.x;
	mul.lo.s32 	%r8, %r7, %r6;
	shl.b32 	%r9, %r8, 1;
	add.s32 	%r10, %r9, %r1;
	shr.u32 	%r11, %r5, 31;
	add.s32 	%r12, %r5, %r11;
	shr.s32 	%r13, %r12, 1;
	mul.wide.s32 	%rd8, %r10, 4;
	add.s64 	%rd9, %rd7, %rd8;
	ld.global.u32 	%r14, [%rd9];
	add.s64 	%rd10, %rd6, %rd8;
	ld.global.u32 	%r15, [%rd10];
	mul.lo.s32 	%r16, %r15, %r14;
	mul.wide.s32 	%rd11, %r13, 4;
	add.s64 	%rd12, %rd9, %rd11;
	ld.global.u32 	%r17, [%rd12];
	add.s64 	%rd13, %rd10, %rd11;
	ld.global.u32 	%r18, [%rd13];
	mad.lo.s32 	%r19, %r18, %r17, %r16;
	add.s64 	%rd1, %rd5, %rd8;
	st.global.u32 	[%rd1], %r19;
	bar.sync 	0;
	setp.lt.s32 	%p1, %r5, 4;
	@%p1 bra 	$L__BB5_5;
	shr.u32 	%r24, %r5, 2;
$L__BB5_2:
	setp.ge.u32 	%p2, %r1, %r24;
	@%p2 bra 	$L__BB5_4;
	shl.b32 	%r20, %r24, 2;
	cvt.u64.u32 	%rd14, %r20;
	add.s64 	%rd15, %rd1, %rd14;
	ld.global.u32 	%r21, [%rd15];
	ld.global.u32 	%r22, [%rd1];
	add.s32 	%r23, %r22, %r21;
	st.global.u32 	[%rd1], %r23;
$L__BB5_4:
	bar.sync 	0;
	shr.u32 	%r4, %r24, 1;
	setp.gt.u32 	%p3, %r24, 1;
	mov.u32 	%r24, %r4;
	@%p3 bra 	$L__BB5_2;
$L__BB5_5:
	ret;

}
	// .globl	_Z12globalMemSumPji
.visible .entry _Z12globalMemSumPji(
	.param .u64 .ptr .align 1 _Z12globalMemSumPji_param_0,
	.param .u32 _Z12globalMemSumPji_param_1
)
{
	.reg .pred 	%p<4>;
	.reg .b32 	%r<15>;
	.reg .b64 	%rd<7>;

	ld.param.u64 	%rd2, [_Z12globalMemSumPji_param_0];
	ld.param.u32 	%r14, [_Z12globalMemSumPji_param_1];
	mov.u32 	%r1, %tid.x;
	setp.lt.s32 	%p1, %r14, 2;
	@%p1 bra 	$L__BB6_5;
	cvta.to.global.u64 	%rd3, %rd2;
	mov.u32 	%r5, %ctaid.x;
	mov.u32 	%r6, %ntid.x;
	mul.lo.s32 	%r7, %r5, %r6;
	shl.b32 	%r8, %r7, 1;
	add.s32 	%r9, %r8, %r1;
	mul.wide.s32 	%rd4, %r9, 4;
	add.s64 	%rd1, %rd3, %rd4;
$L__BB6_2:
	shr.u32 	%r3, %r14, 1;
	setp.ge.u32 	%p2, %r1, %r3;
	@%p2 bra 	$L__BB6_4;
	shl.b32 	%r10, %r3, 2;
	cvt.u64.u32 	%rd5, %r10;
	add.s64 	%rd6, %rd1, %rd5;
	ld.global.u32 	%r11, [%rd6];
	ld.global.u32 	%r12, [%rd1];
	add.s32 	%r13, %r12, %r11;
	st.global.u32 	[%rd1], %r13;
$L__BB6_4:
	bar.sync 	0;
	setp.gt.u32 	%p3, %r14, 3;
	mov.u32 	%r14, %r3;
	@%p3 bra 	$L__BB6_2;
$L__BB6_5:
	ret;

}
	// .globl	_Z14naiveSharedMemPjS_S_j
.visible .entry _Z14naiveSharedMemPjS_S_j(
	.param .u64 .ptr .align 1 _Z14naiveSharedMemPjS_S_j_param_0,
	.param .u64 .ptr .align 1 _Z14naiveSharedMemPjS_S_j_param_1,
	.param .u64 .ptr .align 1 _Z14naiveSharedMemPjS_S_j_param_2,
	.param .u32 _Z14naiveSharedMemPjS_S_j_param_3
)
{
	.reg .pred 	%p<5>;
	.reg .b32 	%r<39>;
	.reg .b64 	%rd<15>;

	ld.param.u64 	%rd2, [_Z14naiveSharedMemPjS_S_j_param_0];
	ld.param.u64 	%rd3, [_Z14naiveSharedMemPjS_S_j_param_1];
	ld.param.u64 	%rd1, [_Z14naiveSharedMemPjS_S_j_param_2];
	ld.param.u32 	%r7, [_Z14naiveSharedMemPjS_S_j_param_3];
	cvta.to.global.u64 	%rd4, %rd3;
	cvta.to.global.u64 	%rd5, %rd2;
	mov.u32 	%r1, %tid.x;
	mov.u32 	%r8, %ntid.x;
	mov.u32 	%r9, %ctaid.x;
	mul.lo.s32 	%r10, %r9, %r8;
	shl.b32 	%r11, %r10, 1;
	add.s32 	%r2, %r11, %r1;
	shr.u32 	%r12, %r7, 1;
	add.s32 	%r13, %r7, %r1;
	mul.wide.s32 	%rd6, %r2, 4;
	add.s64 	%rd7, %rd5, %rd6;
	ld.global.u32 	%r14, [%rd7];
	shl.b32 	%r15, %r13, 2;
	mov.u32 	%r16, rab;
	add.s32 	%r17, %r16, %r15;
	st.shared.u32 	[%r17], %r14;
	add.s64 	%rd8, %rd4, %rd6;
	ld.global.u32 	%r18, [%rd8];
	shl.b32 	%r19, %r7, 2;
	add.s32 	%r20, %r17, %r19;
	st.shared.u32 	[%r20], %r18;
	mul.wide.u32 	%rd9, %r12, 4;
	add.s64 	%rd10, %rd7, %rd9;
	ld.global.u32 	%r21, [%rd10];
	shl.b32 	%r22, %r12, 2;
	add.s32 	%r23, %r17, %r22;
	st.shared.u32 	[%r23], %r21;
	add.s64 	%rd11, %rd8, %rd9;
	ld.global.u32 	%r24, [%rd11];
	add.s32 	%r25, %r23, %r19;
	st.shared.u32 	[%r25], %r24;
	ld.shared.u32 	%r26, [%r17];
	ld.shared.u32 	%r27, [%r20];
	mul.lo.s32 	%r28, %r27, %r26;
	ld.shared.u32 	%r29, [%r23];
	mad.lo.s32 	%r30, %r29, %r24, %r28;
	shl.b32 	%r31, %r1, 2;
	add.s32 	%r3, %r16, %r31;
	st.shared.u32 	[%r3], %r30;
	bar.sync 	0;
	setp.lt.u32 	%p1, %r7, 4;
	@%p1 bra 	$L__BB7_5;
	shr.u32 	%r38, %r7, 2;
$L__BB7_2:
	setp.ge.u32 	%p2, %r1, %r38;
	@%p2 bra 	$L__BB7_4;
	shl.b32 	%r32, %r38, 2;
	add.s32 	%r33, %r3, %r32;
	ld.shared.u32 	%r34, [%r33];
	ld.shared.u32 	%r35, [%r3];
	add.s32 	%r36, %r35, %r34;
	st.shared.u32 	[%r3], %r36;
$L__BB7_4:
	bar.sync 	0;
	shr.u32 	%r6, %r38, 1;
	setp.gt.u32 	%p3, %r38, 1;
	mov.u32 	%r38, %r6;
	@%p3 bra 	$L__BB7_2;
$L__BB7_5:
	setp.ne.s32 	%p4, %r1, 0;
	@%p4 bra 	$L__BB7_7;
	ld.shared.u32 	%r37, [rab];
	cvta.to.global.u64 	%rd12, %rd1;
	add.s64 	%rd14, %rd12, %rd6;
	st.global.u32 	[%rd14], %r37;
$L__BB7_7:
	ret;

}
	// .globl	_Z12sharedMemSumPjj
.visible .entry _Z12sharedMemSumPjj(
	.param .u64 .ptr .align 1 _Z12sharedMemSumPjj_param_0,
	.param .u32 _Z12sharedMemSumPjj_param_1
)
{
	.reg .pred 	%p<5>;
	.reg .b32 	%r<26>;
	.reg .b64 	%rd<7>;

	ld.param.u64 	%rd2, [_Z12sharedMemSumPjj_param_0];
	ld.param.u32 	%r6, [_Z12sharedMemSumPjj_param_1];
	cvta.to.global.u64 	%rd3, %rd2;
	mov.u32 	%r1, %tid.x;
	mov.u32 	%r7, %ntid.x;
	mov.u32 	%r8, %ctaid.x;
	mul.lo.s32 	%r9, %r8, %r7;
	shl.b32 	%r10, %r9, 1;
	add.s32 	%r11, %r10, %r1;
	mul.wide.s32 	%rd4, %r11, 4;
	add.s64 	%rd1, %rd3, %rd4;
	ld.global.u32 	%r12, [%rd1];
	shr.u32 	%r13, %r6, 1;
	add.s32 	%r14, %r13, %r11;
	mul.wide.u32 	%rd5, %r14, 4;
	add.s64 	%rd6, %rd3, %rd5;
	ld.global.u32 	%r15, [%rd6];
	add.s32 	%r16, %r15, %r12;
	shl.b32 	%r17, %r1, 2;
	mov.u32 	%r18, r;
	add.s32 	%r2, %r18, %r17;
	st.shared.u32 	[%r2], %r16;
	bar.sync 	0;
	setp.lt.u32 	%p1, %r6, 4;
	@%p1 bra 	$L__BB8_5;
	shr.u32 	%r25, %r6, 2;
$L__BB8_2:
	setp.ge.u32 	%p2, %r1, %r25;
	@%p2 bra 	$L__BB8_4;
	shl.b32 	%r19, %r25, 2;
	add.s32 	%r20, %r2, %r19;
	ld.shared.u32 	%r21, [%r20];
	ld.shared.u32 	%r22, [%r2];
	add.s32 	%r23, %r22, %r21;
	st.shared.u32 	[%r2], %r23;
$L__BB8_4:
	bar.sync 	0;
	shr.u32 	%r5, %r25, 1;
	setp.gt.u32 	%p3, %r25, 1;
	mov.u32 	%r25, %r5;
	@%p3 bra 	$L__BB8_2;
$L__BB8_5:
	setp.ne.s32 	%p4, %r1, 0;
	@%p4 bra 	$L__BB8_7;
	ld.shared.u32 	%r24, [r];
	st.global.u32 	[%rd1], %r24;
$L__BB8_7:
	ret;

}
	// .globl	_Z12naiveWarpRedPjS_S_i
.visible .entry _Z12naiveWarpRedPjS_S_i(
	.param .u64 .ptr .align 1 _Z12naiveWarpRedPjS_S_i_param_0,
	.param .u64 .ptr .align 1 _Z12naiveWarpRedPjS_S_i_param_1,
	.param .u64 .ptr .align 1 _Z12naiveWarpRedPjS_S_i_param_2,
	.param .u32 _Z12naiveWarpRedPjS_S_i_param_3
)
{
	.reg .pred 	%p<12>;
	.reg .b32 	%r<51>;
	.reg .b64 	%rd<15>;

	ld.param.u64 	%rd2, [_Z12naiveWarpRedPjS_S_i_param_0];
	ld.param.u64 	%rd3, [_Z12naiveWarpRedPjS_S_i_param_1];
	ld.param.u64 	%rd1, [_Z12naiveWarpRedPjS_S_i_param_2];
	ld.param.u32 	%r18, [_Z12naiveWarpRedPjS_S_i_param_3];
	cvta.to.global.u64 	%rd4, %rd3;
	cvta.to.global.u64 	%rd5, %rd2;
	mov.u32 	%r1, %tid.x;
	mov.u32 	%r2, %ntid.x;
	mov.u32 	%r3, %ctaid.x;
	mul.lo.s32 	%r19, %r3, %r2;
	shl.b32 	%r20, %r19, 1;
	add.s32 	%r21, %r20, %r1;
	and.b32  	%r4, %r1, 31;
	shr.u32 	%r22, %r18, 31;
	add.s32 	%r23, %r18, %r22;
	shr.s32 	%r24, %r23, 1;
	mul.wide.s32 	%rd6, %r21, 4;
	add.s64 	%rd7, %rd5, %rd6;
	ld.global.u32 	%r25, [%rd7];
	add.s64 	%rd8, %rd4, %rd6;
	ld.global.u32 	%r26, [%rd8];
	mul.lo.s32 	%r27, %r26, %r25;
	mul.wide.s32 	%rd9, %r24, 4;
	add.s64 	%rd10, %rd7, %rd9;
	ld.global.u32 	%r28, [%rd10];
	add.s64 	%rd11, %rd8, %rd9;
	ld.global.u32 	%r29, [%rd11];
	mad.lo.s32 	%r48, %r29, %r28, %r27;
	setp.lt.s32 	%p1, %r18, 4;
	@%p1 bra 	$L__BB9_5;
	shr.u32 	%r30, %r18, 2;
	min.u32 	%r46, %r30, 16;
$L__BB9_2:
	shl.b32 	%r31, %r46, 1;
	setp.ge.u32 	%p2, %r4, %r31;
	setp.lt.u32 	%p3, %r4, %r31;
	mov.b32 	%r32, -1;
	vote.sync.ballot.b32 	%r9, %p3, %r32;
	@%p2 bra 	$L__BB9_4;
	shfl.sync.down.b32	%r33|%p5, %r48, %r46, 31, %r9;
	add.s32 	%r48, %r33, %r48;
$L__BB9_4:
	shr.u32 	%r12, %r46, 1;
	setp.gt.u32 	%p6, %r46, 1;
	mov.u32 	%r46, %r12;
	@%p6 bra 	$L__BB9_2;
$L__BB9_5:
	setp.ne.s32 	%p7, %r4, 0;
	@%p7 bra 	$L__BB9_7;
	shr.u32 	%r34, %r1, 3;
	and.b32  	%r35, %r34, 124;
	mov.u32 	%r36, r;
	add.s32 	%r37, %r36, %r35;
	st.shared.u32 	[%r37], %r48;
$L__BB9_7:
	bar.sync 	0;
	setp.lt.u32 	%p8, %r2, 64;
	@%p8 bra 	$L__BB9_12;
	shr.u32 	%r50, %r2, 6;
	shl.b32 	%r38, %r1, 2;
	mov.u32 	%r39, r;
	add.s32 	%r15, %r39, %r38;
$L__BB9_9:
	setp.ge.u32 	%p9, %r1, %r50;
	@%p9 bra 	$L__BB9_11;
	shl.b32 	%r40, %r50, 2;
	add.s32 	%r41, %r15, %r40;
	ld.shared.u32 	%r42, [%r41];
	ld.shared.u32 	%r43, [%r15];
	add.s32 	%r44, %r43, %r42;
	st.shared.u32 	[%r15], %r44;
$L__BB9_11:
	bar.sync 	0;
	shr.u32 	%r17, %r50, 1;
	setp.gt.u32 	%p10, %r50, 1;
	mov.u32 	%r50, %r17;
	@%p10 bra 	$L__BB9_9;
$L__BB9_12:
	setp.ne.s32 	%p11, %r1, 0;
	@%p11 bra 	$L__BB9_14;
	ld.shared.u32 	%r45, [r];
	cvta.to.global.u64 	%rd12, %rd1;
	mul.wide.u32 	%rd13, %r3, 4;
	add.s64 	%rd14, %rd12, %rd13;
	st.global.u32 	[%rd14], %r45;
$L__BB9_14:
	ret;

}
	// .globl	_Z10warpRedSumPjS_j
.visible .entry _Z10warpRedSumPjS_j(
	.param .u64 .ptr .align 1 _Z10warpRedSumPjS_j_param_0,
	.param .u64 .ptr .align 1 _Z10warpRedSumPjS_j_param_1,
	.param .u32 _Z10warpRedSumPjS_j_param_2
)
{
	.reg .pred 	%p<12>;
	.reg .b32 	%r<44>;
	.reg .b64 	%rd<11>;

	ld.param.u64 	%rd2, [_Z10warpRedSumPjS_j_param_0];
	ld.param.u64 	%rd1, [_Z10warpRedSumPjS_j_param_1];
	ld.param.u32 	%r18, [_Z10warpRedSumPjS_j_param_2];
	cvta.to.global.u64 	%rd3, %rd2;
	mov.u32 	%r1, %tid.x;
	mov.u32 	%r2, %ntid.x;
	mov.u32 	%r3, %ctaid.x;
	mad.lo.s32 	%r19, %r2, %r3, %r1;
	and.b32  	%r4, %r1, 31;
	shr.u32 	%r20, %r18, 1;
	mul.wide.s32 	%rd4, %r19, 4;
	add.s64 	%rd5, %rd3, %rd4;
	ld.global.u32 	%r21, [%rd5];
	mul.wide.u32 	%rd6, %r20, 4;
	add.s64 	%rd7, %rd5, %rd6;
	ld.global.u32 	%r22, [%rd7];
	add.s32 	%r41, %r22, %r21;
	setp.lt.u32 	%p1, %r18, 4;
	@%p1 bra 	$L__BB10_5;
	shr.u32 	%r23, %r18, 2;
	min.u32 	%r39, %r23, 16;
$L__BB10_2:
	shl.b32 	%r24, %r39, 1;
	setp.ge.u32 	%p2, %r4, %r24;
	setp.lt.u32 	%p3, %r4, %r24;
	mov.b32 	%r25, -1;
	vote.sync.ballot.b32 	%r9, %p3, %r25;
	@%p2 bra 	$L__BB10_4;
	shfl.sync.down.b32	%r26|%p5, %r41, %r39, 31, %r9;
	add.s32 	%r41, %r26, %r41;
$L__BB10_4:
	shr.u32 	%r12, %r39, 1;
	setp.gt.u32 	%p6, %r39, 1;
	mov.u32 	%r39, %r12;
	@%p6 bra 	$L__BB10_2;
$L__BB10_5:
	setp.ne.s32 	%p7, %r4, 0;
	@%p7 bra 	$L__BB10_7;
	shr.u32 	%r27, %r1, 3;
	and.b32  	%r28, %r27, 124;
	mov.u32 	%r29, r;
	add.s32 	%r30, %r29, %r28;
	st.shared.u32 	[%r30], %r41;
$L__BB10_7:
	bar.sync 	0;
	setp.lt.u32 	%p8, %r2, 64;
	@%p8 bra 	$L__BB10_12;
	shr.u32 	%r43, %r2, 6;
	shl.b32 	%r31, %r1, 2;
	mov.u32 	%r32, r;
	add.s32 	%r15, %r32, %r31;
$L__BB10_9:
	setp.ge.u32 	%p9, %r1, %r43;
	@%p9 bra 	$L__BB10_11;
	shl.b32 	%r33, %r43, 2;
	add.s32 	%r34, %r15, %r33;
	ld.shared.u32 	%r35, [%r34];
	ld.shared.u32 	%r36, [%r15];
	add.s32 	%r37, %r36, %r35;
	st.shared.u32 	[%r15], %r37;
$L__BB10_11:
	bar.sync 	0;
	shr.u32 	%r17, %r43, 1;
	setp.gt.u32 	%p10, %r43, 1;
	mov.u32 	%r43, %r17;
	@%p10 bra 	$L__BB10_9;
$L__BB10_12:
	setp.ne.s32 	%p11, %r1, 0;
	@%p11 bra 	$L__BB10_14;
	ld.shared.u32 	%r38, [r];
	cvta.to.global.u64 	%rd8, %rd1;
	mul.wide.u32 	%rd9, %r3, 4;
	add.s64 	%rd10, %rd8, %rd9;
	st.global.u32 	[%rd10], %r38;
$L__BB10_14:
	ret;

}
.func  (.param .b64 func_retval0) __internal_accurate_pow(
	.param .b64 __internal_accurate_pow_param_0
)
{
	.reg .pred 	%p<8>;
	.reg .b32 	%r<49>;
	.reg .b32 	%f<3>;
	.reg .b64 	%fd<109>;

	ld.param.f64 	%fd10, [__internal_accurate_pow_param_0];
	{
	.reg .b32 %temp; 
	mov.b64 	{%temp, %r46}, %fd10;
	}
	{
	.reg .b32 %temp; 
	mov.b64 	{%r45, %temp}, %fd10;
	}
	shr.u32 	%r47, %r46, 20;
	setp.gt.u32 	%p1, %r46, 1048575;
	@%p1 bra 	$L__BB11_2;
	mul.f64 	%fd11, %fd10, 0d4350000000000000;
	{
	.reg .b32 %temp; 
	mov.b64 	{%temp, %r46}, %fd11;
	}
	{
	.reg .b32 %temp; 
	mov.b64 	{%r45, %temp}, %fd11;
	}
	shr.u32 	%r16, %r46, 20;
	add.s32 	%r47, %r16, -54;
$L__BB11_2:
	add.s32 	%r48, %r47, -1023;
	and.b32  	%r17, %r46, -2146435073;
	or.b32  	%r18, %r17, 1072693248;
	mov.b64 	%fd107, {%r45, %r18};
	setp.lt.u32 	%p2, %r18, 1073127583;
	@%p2 bra 	$L__BB11_4;
	{
	.reg .b32 %temp; 
	mov.b64 	{%r19, %temp}, %fd107;
	}
	{
	.reg .b32 %temp; 
	mov.b64 	{%temp, %r20}, %fd107;
	}
	add.s32 	%r21, %r20, -1048576;
	mov.b64 	%fd107, {%r19, %r21};
	add.s32 	%r48, %r47, -1022;
$L__BB11_4:
	add.f64 	%fd12, %fd107, 0dBFF0000000000000;
	add.f64 	%fd13, %fd107, 0d3FF0000000000000;
	rcp.approx.ftz.f64 	%fd14, %fd13;
	neg.f64 	%fd15, %fd13;
	fma.rn.f64 	%fd16, %fd15, %fd14, 0d3FF0000000000000;
	fma.rn.f64 	%fd17, %fd16, %fd16, %fd16;
	fma.rn.f64 	%fd18, %fd17, %fd14, %fd14;
	mul.f64 	%fd19, %fd12, %fd18;
	fma.rn.f64 	%fd20, %fd12, %fd18, %fd19;
	mul.f64 	%fd21, %fd20, %fd20;
	fma.rn.f64 	%fd22, %fd21, 0d3EB0F5FF7D2CAFE2, 0d3ED0F5D241AD3B5A;
	fma.rn.f64 	%fd23, %fd22, %fd21, 0d3EF3B20A75488A3F;
	fma.rn.f64 	%fd24, %fd23, %fd21, 0d3F1745CDE4FAECD5;
	fma.rn.f64 	%fd25, %fd24, %fd21, 0d3F3C71C7258A578B;
	fma.rn.f64 	%fd26, %fd25, %fd21, 0d3F6249249242B910;
	fma.rn.f64 	%fd27, %fd26, %fd21, 0d3F89999999999DFB;
	sub.f64 	%fd28, %fd12, %fd20;
	add.f64 	%fd29, %fd28, %fd28;
	neg.f64 	%fd30, %fd20;
	fma.rn.f64 	%fd31, %fd30, %fd12, %fd29;
	mul.f64 	%fd32, %fd18, %fd31;
	fma.rn.f64 	%fd33, %fd21, %fd27, 0d3FB5555555555555;
	mov.f64 	%fd34, 0d3FB5555555555555;
	sub.f64 	%fd35, %fd34, %fd33;
	fma.rn.f64 	%fd36, %fd21, %fd27, %fd35;
	add.f64 	%fd37, %fd36, 0dBC46A4CB00B9E7B0;
	add.f64 	%fd38, %fd33, %fd37;
	sub.f64 	%fd39, %fd33, %fd38;
	add.f64 	%fd40, %fd37, %fd39;
	mul.rn.f64 	%fd41, %fd20, %fd20;
	neg.f64 	%fd42, %fd41;
	fma.rn.f64 	%fd43, %fd20, %fd20, %fd42;
	{
	.reg .b32 %temp; 
	mov.b64 	{%r22, %temp}, %fd32;
	}
	{
	.reg .b32 %temp; 
	mov.b64 	{%temp, %r23}, %fd32;
	}
	add.s32 	%r24, %r23, 1048576;
	mov.b64 	%fd44, {%r22, %r24};
	fma.rn.f64 	%fd45, %fd20, %fd44, %fd43;
	mul.rn.f64 	%fd46, %fd41, %fd20;
	neg.f64 	%fd47, %fd46;
	fma.rn.f64 	%fd48, %fd41, %fd20, %fd47;
	fma.rn.f64 	%fd49, %fd41, %fd32, %fd48;
	fma.rn.f64 	%fd50, %fd45, %fd20, %fd49;
	mul.rn.f64 	%fd51, %fd38, %fd46;
	neg.f64 	%fd52, %fd51;
	fma.rn.f64 	%fd53, %fd38, %fd46, %fd52;
	fma.rn.f64 	%fd54, %fd38, %fd50, %fd53;
	fma.rn.f64 	%fd55, %fd40, %fd46, %fd54;
	add.f64 	%fd56, %fd51, %fd55;
	sub.f64 	%fd57, %fd51, %fd56;
	add.f64 	%fd58, %fd55, %fd57;
	add.f64 	%fd59, %fd20, %fd56;
	sub.f64 	%fd60, %fd20, %fd59;
	add.f64 	%fd61, %fd56, %fd60;
	add.f64 	%fd62, %fd58, %fd61;
	add.f64 	%fd63, %fd32, %fd62;
	add.f64 	%fd64, %fd59, %fd63;
	sub.f64 	%fd65, %fd59, %fd64;
	add.f64 	%fd66, %fd63, %fd65;
	xor.b32  	%r25, %r48, -2147483648;
	mov.b32 	%r26, 1127219200;
	mov.b64 	%fd67, {%r25, %r26};
	mov.b32 	%r27, -2147483648;
	mov.b64 	%fd68, {%r27, %r26};
	sub.f64 	%fd69, %fd67, %fd68;
	fma.rn.f64 	%fd70, %fd69, 0d3FE62E42FEFA39EF, %fd64;
	fma.rn.f64 	%fd71, %fd69, 0dBFE62E42FEFA39EF, %fd70;
	sub.f64 	%fd72, %fd71, %fd64;
	sub.f64 	%fd73, %fd66, %fd72;
	fma.rn.f64 	%fd74, %fd69, 0d3C7ABC9E3B39803F, %fd73;
	add.f64 	%fd75, %fd70, %fd74;
	sub.f64 	%fd76, %fd70, %fd75;
	add.f64 	%fd77, %fd74, %fd76;
	mov.f64 	%fd78, 0d4000000000000000;
	{
	.reg .b32 %temp; 
	mov.b64 	{%temp, %r28}, %fd78;
	}
	{
	.reg .b32 %temp; 
	mov.b64 	{%r29, %temp}, %fd78;
	}
	shl.b32 	%r30, %r28, 1;
	setp.gt.u32 	%p3, %r30, -33554433;
	and.b32  	%r31, %r28, -15728641;
	selp.b32 	%r32, %r31, %r28, %p3;
	mov.b64 	%fd79, {%r29, %r32};
	mul.rn.f64 	%fd80, %fd75, %fd79;
	neg.f64 	%fd81, %fd80;
	fma.rn.f64 	%fd82, %fd75, %fd79, %fd81;
	fma.rn.f64 	%fd83, %fd77, %fd79, %fd82;
	add.f64 	%fd4, %fd80, %fd83;
	sub.f64 	%fd84, %fd80, %fd4;
	add.f64 	%fd5, %fd83, %fd84;
	fma.rn.f64 	%fd85, %fd4, 0d3FF71547652B82FE, 0d4338000000000000;
	{
	.reg .b32 %temp; 
	mov.b64 	{%r13, %temp}, %fd85;
	}
	mov.f64 	%fd86, 0dC338000000000000;
	add.rn.f64 	%fd87, %fd85, %fd86;
	fma.rn.f64 	%fd88, %fd87, 0dBFE62E42FEFA39EF, %fd4;
	fma.rn.f64 	%fd89, %fd87, 0dBC7ABC9E3B39803F, %fd88;
	fma.rn.f64 	%fd90, %fd89, 0d3E5ADE1569CE2BDF, 0d3E928AF3FCA213EA;
	fma.rn.f64 	%fd91, %fd90, %fd89, 0d3EC71DEE62401315;
	fma.rn.f64 	%fd92, %fd91, %fd89, 0d3EFA01997C89EB71;
	fma.rn.f64 	%fd93, %fd92, %fd89, 0d3F2A01A014761F65;
	fma.rn.f64 	%fd94, %fd93, %fd89, 0d3F56C16C1852B7AF;
	fma.rn.f64 	%fd95, %fd94, %fd89, 0d3F81111111122322;
	fma.rn.f64 	%fd96, %fd95, %fd89, 0d3FA55555555502A1;
	fma.rn.f64 	%fd97, %fd96, %fd89, 0d3FC5555555555511;
	fma.rn.f64 	%fd98, %fd97, %fd89, 0d3FE000000000000B;
	fma.rn.f64 	%fd99, %fd98, %fd89, 0d3FF0000000000000;
	fma.rn.f64 	%fd100, %fd99, %fd89, 0d3FF0000000000000;
	{
	.reg .b32 %temp; 
	mov.b64 	{%r14, %temp}, %fd100;
	}
	{
	.reg .b32 %temp; 
	mov.b64 	{%temp, %r15}, %fd100;
	}
	shl.b32 	%r33, %r13, 20;
	add.s32 	%r34, %r33, %r15;
	mov.b64 	%fd108, {%r14, %r34};
	{
	.reg .b32 %temp; 
	mov.b64 	{%temp, %r35}, %fd4;
	}
	mov.b32 	%f2, %r35;
	abs.f32 	%f1, %f2;
	setp.lt.f32 	%p4, %f1, 0f4086232B;
	@%p4 bra 	$L__BB11_7;
	setp.lt.f64 	%p5, %fd4, 0d0000000000000000;
	add.f64 	%fd101, %fd4, 0d7FF0000000000000;
	selp.f64 	%fd108, 0d0000000000000000, %fd101, %p5;
	setp.geu.f32 	%p6, %f1, 0f40874800;
	@%p6 bra 	$L__BB11_7;
	shr.u32 	%r36, %r13, 31;
	add.s32 	%r37, %r13, %r36;
	shr.s32 	%r38, %r37, 1;
	shl.b32 	%r39, %r38, 20;
	add.s32 	%r40, %r15, %r39;
	mov.b64 	%fd102, {%r14, %r40};
	sub.s32 	%r41, %r13, %r38;
	shl.b32 	%r42, %r41, 20;
	add.s32 	%r43, %r42, 1072693248;
	mov.b32 	%r44, 0;
	mov.b64 	%fd103, {%r44, %r43};
	mul.f64 	%fd108, %fd103, %fd102;
$L__BB11_7:
	abs.f64 	%fd104, %fd108;
	setp.eq.f64 	%p7, %fd104, 0d7FF0000000000000;
	fma.rn.f64 	%fd105, %fd108, %fd5, %fd108;
	selp.f64 	%fd106, %fd108, %fd105, %p7;
	st.param.f64 	[func_retval0], %fd106;
	ret;

}


// ===== COMPILED SASS (sm_100) =====

	.target	sm_100

	.elftype	@"ET_EXEC"


//--------------------- .note.nv.tkinfo           --------------------------
	.section	.note.nv.tkinfo,"",@"SHT_NOTE"
	.sectionflags	@"SHF_NOTE_NV_TKINFO"
	.tkinfo
        /*0018*/ 	.word	0x00000002
        /*0030*/ 	.string	""
        /*0030*/ 	.string	"ptxas"
        /*0030*/ 	.string	"Cuda compilation tools, release 13.0, V13.0.88"
        /*0030*/ 	.string	"Build cuda_13.0.r13.0/compiler.36424714_0"
        /*0030*/ 	.string	"-arch sm_100 -m 64 "



//--------------------- .note.nv.cuinfo           --------------------------
	.section	.note.nv.cuinfo,"",@"SHT_NOTE"
	.sectionflags	@"SHF_NOTE_NV_CUINFO"
        /*0018*/ 	.short	0x0002
        /*001a*/ 	.short	0x0064
        /*001c*/ 	.short	0x0082
	.zero		2


//--------------------- .nv.info                  --------------------------
	.section	.nv.info,"",@"SHT_CUDA_INFO"
	.align	4


	//----- nvinfo : EIATTR_REGCOUNT
	.align		4
        /*0000*/ 	.byte	0x04, 0x2f
        /*0002*/ 	.short	(.L_5 - .L_4)
	.align		4
.L_4:
        /*0004*/ 	.word	index@(_Z8printArrPf)
        /*0008*/ 	.word	0x00000018


	//----- nvinfo : EIATTR_FRAME_SIZE
	.align		4
.L_5:
        /*000c*/ 	.byte	0x04, 0x11
        /*000e*/ 	.short	(.L_7 - .L_6)
	.align		4
.L_6:
        /*0010*/ 	.word	index@(_Z8printArrPf)
        /*0014*/ 	.word	0x00000010


	//----- nvinfo : EIATTR_REGCOUNT
	.align		4
.L_7:
        /*0018*/ 	.byte	0x04, 0x2f
        /*001a*/ 	.short	(.L_9 - .L_8)
	.align		4
.L_8:
        /*001c*/ 	.word	index@(_Z8printValPf)
        /*0020*/ 	.word	0x00000018


	//----- nvinfo : EIATTR_FRAME_SIZE
	.align		4
.L_9:
        /*0024*/ 	.byte	0x04, 0x11
        /*0026*/ 	.short	(.L_11 - .L_10)
	.align		4
.L_10:
        /*0028*/ 	.word	index@(_Z8printValPf)
        /*002c*/ 	.word	0x00000008


	//----- nvinfo : EIATTR_REGCOUNT
	.align		4
.L_11:
        /*0030*/ 	.byte	0x04, 0x2f
        /*0032*/ 	.short	(.L_13 - .L_12)
	.align		4
.L_12:
        /*0034*/ 	.word	index@(_Z4copyPfS_)
        /*0038*/ 	.word	0x0000000a


	//----- nvinfo : EIATTR_FRAME_SIZE
	.align		4
.L_13:
        /*003c*/ 	.byte	0x04, 0x11
        /*003e*/ 	.short	(.L_15 - .L_14)
	.align		4
.L_14:
        /*0040*/ 	.word	index@(_Z4copyPfS_)
        /*0044*/ 	.word	0x00000000


	//----- nvinfo : EIATTR_REGCOUNT
	.align		4
.L_15:
        /*0048*/ 	.byte	0x04, 0x2f
        /*004a*/ 	.short	(.L_17 - .L_16)
	.align		4
.L_16:
        /*004c*/ 	.word	index@(_Z10gaussCheckPf)
        /*0050*/ 	.word	0x00000020


	//----- nvinfo : EIATTR_FRAME_SIZE
	.align		4
.L_17:
        /*0054*/ 	.byte	0x04, 0x11
        /*0056*/ 	.short	(.L_19 - .L_18)
	.align		4
.L_18:
        /*0058*/ 	.word	index@($_Z10gaussCheckPf$__internal_accurate_pow)
        /*005c*/ 	.word	0x00000018


	//----- nvinfo : EIATTR_FRAME_SIZE
	.align		4
.L_19:
        /*0060*/ 	.byte	0x04, 0x11
        /*0062*/ 	.short	(.L_21 - .L_20)
	.align		4
.L_20:
        /*0064*/ 	.word	index@(_Z10gaussCheckPf)
        /*0068*/ 	.word	0x00000018


	//----- nvinfo : EIATTR_REGCOUNT
	.align		4
.L_21:
        /*006c*/ 	.byte	0x04, 0x2f
        /*006e*/ 	.short	(.L_23 - .L_22)
	.align		4
.L_22:
        /*0070*/ 	.word	index@(_Z5alignPjS_i)
        /*0074*/ 	.word	0x0000000a


	//----- nvinfo : EIATTR_FRAME_SIZE
	.align		4
.L_23:
        /*0078*/ 	.byte	0x04, 0x11
        /*007a*/ 	.short	(.L_25 - .L_24)
	.align		4
.L_24:
        /*007c*/ 	.word	index@(_Z5alignPjS_i)
        /*0080*/ 	.word	0x00000000


	//----- nvinfo : EIATTR_REGCOUNT
	.align		4
.L_25:
        /*0084*/ 	.byte	0x04, 0x2f
        /*0086*/ 	.short	(.L_27 - .L_26)
	.align		4
.L_26:
        /*0088*/ 	.word	index@(_Z14naiveGlobalMemPjS_S_i)
        /*008c*/ 	.word	0x00000011


	//----- nvinfo : EIATTR_FRAME_SIZE
	.align		4
.L_27:
        /*0090*/ 	.byte	0x04, 0x11
        /*0092*/ 	.short	(.L_29 - .L_28)
	.align		4
.L_28:
        /*0094*/ 	.word	index@(_Z14naiveGlobalMemPjS_S_i)
        /*0098*/ 	.word	0x00000000


	//----- nvinfo : EIATTR_REGCOUNT
	.align		4
.L_29:
        /*009c*/ 	.byte	0x04, 0x2f
        /*009e*/ 	.short	(.L_31 - .L_30)
	.align		4
.L_30:
        /*00a0*/ 	.word	index@(_Z12globalMemSumPji)
        /*00a4*/ 	.word	0x0000000c


	//----- nvinfo : EIATTR_FRAME_SIZE
	.align		4
.L_31:
        /*00a8*/ 	.byte	0x04, 0x11
        /*00aa*/ 	.short	(.L_33 - .L_32)
	.align		4
.L_32:
        /*00ac*/ 	.word	index@(_Z12globalMemSumPji)
        /*00b0*/ 	.word	0x00000000


	//----- nvinfo : EIATTR_REGCOUNT
	.align		4
.L_33:
        /*00b4*/ 	.byte	0x04, 0x2f
        /*00b6*/ 	.short	(.L_35 - .L_34)
	.align		4
.L_34:
        /*00b8*/ 	.word	index@(_Z14naiveSharedMemPjS_S_j)
        /*00bc*/ 	.word	0x00000013


	//----- nvinfo : EIATTR_FRAME_SIZE
	.align		4
.L_35:
        /*00c0*/ 	.byte	0x04, 0x11
        /*00c2*/ 	.short	(.L_37 - .L_36)
	.align		4
.L_36:
        /*00c4*/ 	.word	index@(_Z14naiveSharedMemPjS_S_j)
        /*00c8*/ 	.word	0x00000000


	//----- nvinfo : EIATTR_REGCOUNT
	.align		4
.L_37:
        /*00cc*/ 	.byte	0x04, 0x2f
        /*00ce*/ 	.short	(.L_39 - .L_38)
	.align		4
.L_38:
        /*00d0*/ 	.word	index@(_Z12sharedMemSumPjj)
        /*00d4*/ 	.word	0x0000000c


	//----- nvinfo : EIATTR_FRAME_SIZE
	.align		4
.L_39:
        /*00d8*/ 	.byte	0x04, 0x11
        /*00da*/ 	.short	(.L_41 - .L_40)
	.align		4
.L_40:
        /*00dc*/ 	.word	index@(_Z12sharedMemSumPjj)
        /*00e0*/ 	.word	0x00000000


	//----- nvinfo : EIATTR_REGCOUNT
	.align		4
.L_41:
        /*00e4*/ 	.byte	0x04, 0x2f
        /*00e6*/ 	.short	(.L_43 - .L_42)
	.align		4
.L_42:
        /*00e8*/ 	.word	index@(_Z12naiveWarpRedPjS_S_i)
        /*00ec*/ 	.word	0x00000010


	//----- nvinfo : EIATTR_FRAME_SIZE
	.align		4
.L_43:
        /*00f0*/ 	.byte	0x04, 0x11
        /*00f2*/ 	.short	(.L_45 - .L_44)
	.align		4
.L_44:
        /*00f4*/ 	.word	index@(_Z12naiveWarpRedPjS_S_i)
        /*00f8*/ 	.word	0x00000000


	//----- nvinfo : EIATTR_REGCOUNT
	.align		4
.L_45:
        /*00fc*/ 	.byte	0x04, 0x2f
        /*00fe*/ 	.short	(.L_47 - .L_46)
	.align		4
.L_46:
        /*0100*/ 	.word	index@(_Z10warpRedSumPjS_j)
        /*0104*/ 	.word	0x0000000c


	//----- nvinfo : EIATTR_FRAME_SIZE
	.align		4
.L_47:
        /*0108*/ 	.byte	0x04, 0x11
        /*010a*/ 	.short	(.L_49 - .L_48)
	.align		4
.L_48:
        /*010c*/ 	.word	index@(_Z10warpRedSumPjS_j)
        /*0110*/ 	.word	0x00000000


	//----- nvinfo : EIATTR_MIN_STACK_SIZE
	.align		4
.L_49:
        /*0114*/ 	.byte	0x04, 0x12
        /*0116*/ 	.short	(.L_51 - .L_50)
	.align		4
.L_50:
        /*0118*/ 	.word	index@(_Z10warpRedSumPjS_j)
        /*011c*/ 	.word	0x00000000


	//----- nvinfo : EIATTR_MIN_STACK_SIZE
	.align		4
.L_51:
        /*0120*/ 	.byte	0x04, 0x12
        /*0122*/ 	.short	(.L_53 - .L_52)
	.align		4
.L_52:
        /*0124*/ 	.word	index@(_Z12naiveWarpRedPjS_S_i)
        /*0128*/ 	.word	0x00000000


	//----- nvinfo : EIATTR_MIN_STACK_SIZE
	.align		4
.L_53:
        /*012c*/ 	.byte	0x04, 0x12
        /*012e*/ 	.short	(.L_55 - .L_54)
	.align		4
.L_54:
        /*0130*/ 	.word	index@(_Z12sharedMemSumPjj)
        /*0134*/ 	.word	0x00000000


	//----- nvinfo : EIATTR_MIN_STACK_SIZE
	.align		4
.L_55:
        /*0138*/ 	.byte	0x04, 0x12
        /*013a*/ 	.short	(.L_57 - .L_56)
	.align		4
.L_56:
        /*013c*/ 	.word	index@(_Z14naiveSharedMemPjS_S_j)
        /*0140*/ 	.word	0x00000000


	//----- nvinfo : EIATTR_MIN_STACK_SIZE
	.align		4
.L_57:
        /*0144*/ 	.byte	0x04, 0x12
        /*0146*/ 	.short	(.L_59 - .L_58)
	.align		4
.L_58:
        /*0148*/ 	.word	index@(_Z12globalMemSumPji)
        /*014c*/ 	.word	0x00000000


	//----- nvinfo : EIATTR_MIN_STACK_SIZE
	.align		4
.L_59:
        /*0150*/ 	.byte	0x04, 0x12
        /*0152*/ 	.short	(.L_61 - .L_60)
	.align		4
.L_60:
        /*0154*/ 	.word	index@(_Z14naiveGlobalMemPjS_S_i)
        /*0158*/ 	.word	0x00000000


	//----- nvinfo : EIATTR_MIN_STACK_SIZE
	.align		4
.L_61:
        /*015c*/ 	.byte	0x04, 0x12
        /*015e*/ 	.short	(.L_63 - .L_62)
	.align		4
.L_62:
        /*0160*/ 	.word	index@(_Z5alignPjS_i)
        /*0164*/ 	.word	0x00000000


	//----- nvinfo : EIATTR_MIN_STACK_SIZE
	.align		4
.L_63:
        /*0168*/ 	.byte	0x04, 0x12
        /*016a*/ 	.short	(.L_65 - .L_64)
	.align		4
.L_64:
        /*016c*/ 	.word	index@(_Z10gaussCheckPf)
        /*0170*/ 	.word	0x00000018


	//----- nvinfo : EIATTR_MIN_STACK_SIZE
	.align		4
.L_65:
        /*0174*/ 	.byte	0x04, 0x12
        /*0176*/ 	.short	(.L_67 - .L_66)
	.align		4
.L_66:
        /*0178*/ 	.word	index@(_Z4copyPfS_)
        /*017c*/ 	.word	0x00000000


	//----- nvinfo : EIATTR_MIN_STACK_SIZE
	.align		4
.L_67:
        /*0180*/ 	.byte	0x04, 0x12
        /*0182*/ 	.short	(.L_69 - .L_68)
	.align		4
.L_68:
        /*0184*/ 	.word	index@(_Z8printValPf)
        /*0188*/ 	.word	0x00000008


	//----- nvinfo : EIATTR_MIN_STACK_SIZE
	.align		4
.L_69:
        /*018c*/ 	.byte	0x04, 0x12
        /*018e*/ 	.short	(.L_71 - .L_70)
	.align		4
.L_70:
        /*0190*/ 	.word	index@(_Z8printArrPf)
        /*0194*/ 	.word	0x00000010
.L_71:


//--------------------- .nv.compat                --------------------------
	.section	.nv.compat,"",@"SHT_CUDA_COMPAT_INFO"
	.align	4
        /*0000*/ 	.byte	0x02, 0x09, 0x00, 0x00, 0x02, 0x02, 0x01, 0x00, 0x02, 0x05, 0x05, 0x00, 0x03, 0x07, 0x01, 0x01
        /*0010*/ 	.byte	0x02, 0x03, 0x00, 0x00, 0x02, 0x06, 0x01, 0x00, 0x04, 0x0b, 0x08, 0x00, 0x01, 0x00, 0x00, 0x00
        /*0020*/ 	.byte	0x00, 0x00, 0x00, 0x00


//--------------------- .nv.info._Z10warpRedSumPjS_j --------------------------
	.section	.nv.info._Z10warpRedSumPjS_j,"",@"SHT_CUDA_INFO"
	.sectionflags	@""
	.align	4


	//----- nvinfo : EIATTR_CUDA_API_VERSION
	.align		4
        /*0000*/ 	.byte	0x04, 0x37
        /*0002*/ 	.short	(.L_73 - .L_72)
.L_72:
        /*0004*/ 	.word	0x00000082


	//----- nvinfo : EIATTR_KPARAM_INFO
	.align		4
.L_73:
        /*0008*/ 	.byte	0x04, 0x17
        /*000a*/ 	.short	(.L_75 - .L_74)
.L_74:
        /*000c*/ 	.word	0x00000000
        /*0010*/ 	.short	0x0002
        /*0012*/ 	.short	0x0010
        /*0014*/ 	.byte	0x00, 0xf0, 0x11, 0x00


	//----- nvinfo : EIATTR_KPARAM_INFO
	.align		4
.L_75:
        /*0018*/ 	.byte	0x04, 0x17
        /*001a*/ 	.short	(.L_77 - .L_76)
.L_76:
        /*001c*/ 	.word	0x00000000
        /*0020*/ 	.short	0x0001
        /*0022*/ 	.short	0x0008
        /*0024*/ 	.byte	0x00, 0xf5, 0x21, 0x00


	//----- nvinfo : EIATTR_KPARAM_INFO
	.align		4
.L_77:
        /*0028*/ 	.byte	0x04, 0x17
        /*002a*/ 	.short	(.L_79 - .L_78)
.L_78:
        /*002c*/ 	.word	0x00000000
        /*0030*/ 	.short	0x0000
        /*0032*/ 	.short	0x0000
        /*0034*/ 	.byte	0x00, 0xf5, 0x21, 0x00


	//----- nvinfo : EIATTR_SPARSE_MMA_MASK
	.align		4
.L_79:
        /*0038*/ 	.byte	0x03, 0x50
        /*003a*/ 	.short	0x0000


	//----- nvinfo : EIATTR_MAXREG_COUNT
	.align		4
        /*003c*/ 	.byte	0x03, 0x1b
        /*003e*/ 	.short	0x00ff


	//----- nvinfo : EIATTR_NUM_BARRIERS
	.align		4
        /*0040*/ 	.byte	0x02, 0x4c
        /*0042*/ 	.byte	0x01
	.zero		1


	//----- nvinfo : EIATTR_MERCURY_ISA_VERSION
	.align		4
        /*0044*/ 	.byte	0x03, 0x5f
        /*0046*/ 	.short	0x0101


	//----- nvinfo : EIATTR_COOP_GROUP_MASK_REGIDS
	.align		4
        /*0048*/ 	.byte	0x04, 0x29
        /*004a*/ 	.short	(.L_81 - .L_80)


	//   ....[0]....
.L_80:
        /*004c*/ 	.word	0xffffffff


	//   ....[1]....
        /*0050*/ 	.word	0x05000004


	//----- nvinfo : EIATTR_COOP_GROUP_INSTR_OFFSETS
	.align		4
.L_81:
        /*0054*/ 	.byte	0x04, 0x28
        /*0056*/ 	.short	(.L_83 - .L_82)


	//   ....[0]....
.L_82:
        /*0058*/ 	.word	0x00000170


	//   ....[1]....
        /*005c*/ 	.word	0x000001b0


	//----- nvinfo : EIATTR_VRC_CTA_INIT_COUNT
	.align		4
.L_83:
        /*0060*/ 	.byte	0x02, 0x4a
	.zero		1
	.zero		1


	//----- nvinfo : EIATTR_EXIT_INSTR_OFFSETS
	.align		4
        /*0064*/ 	.byte	0x04, 0x1c
        /*0066*/ 	.short	(.L_85 - .L_84)


	//   ....[0]....
.L_84:
        /*0068*/ 	.word	0x000003e0


	//   ....[1]....
        /*006c*/ 	.word	0x00000460


	//----- nvinfo : EIATTR_CRS_STACK_SIZE
	.align		4
.L_85:
        /*0070*/ 	.byte	0x04, 0x1e
        /*0072*/ 	.short	(.L_87 - .L_86)
.L_86:
        /*0074*/ 	.word	0x00000000


	//----- nvinfo : EIATTR_CBANK_PARAM_SIZE
	.align		4
.L_87:
        /*0078*/ 	.byte	0x03, 0x19
        /*007a*/ 	.short	0x0014


	//----- nvinfo : EIATTR_PARAM_CBANK
	.align		4
        /*007c*/ 	.byte	0x04, 0x0a
        /*007e*/ 	.short	(.L_89 - .L_88)
	.align		4
.L_88:
        /*0080*/ 	.word	index@(.nv.constant0._Z10warpRedSumPjS_j)
        /*0084*/ 	.short	0x0380
        /*0086*/ 	.short	0x0014


	//----- nvinfo : EIATTR_SW_WAR
	.align		4
.L_89:
        /*0088*/ 	.byte	0x04, 0x36
        /*008a*/ 	.short	(.L_91 - .L_90)
.L_90:
        /*008c*/ 	.word	0x00000008
.L_91:


//--------------------- .nv.info._Z12naiveWarpRedPjS_S_i --------------------------
	.section	.nv.info._Z12naiveWarpRedPjS_S_i,"",@"SHT_CUDA_INFO"
	.sectionflags	@""
	.align	4


	//----- nvinfo : EIATTR_CUDA_API_VERSION
	.align		4
        /*0000*/ 	.byte	0x04, 0x37
        /*0002*/ 	.short	(.L_93 - .L_92)
.L_92:
        /*0004*/ 	.word	0x00000082


	//----- nvinfo : EIATTR_KPARAM_INFO
	.align		4
.L_93:
        /*0008*/ 	.byte	0x04, 0x17
        /*000a*/ 	.short	(.L_95 - .L_94)
.L_94:
        /*000c*/ 	.word	0x00000000
        /*0010*/ 	.short	0x0003
        /*0012*/ 	.short	0x0018
        /*0014*/ 	.byte	0x00, 0xf0, 0x11, 0x00


	//----- nvinfo : EIATTR_KPARAM_INFO
	.align		4
.L_95:
        /*0018*/ 	.byte	0x04, 0x17
        /*001a*/ 	.short	(.L_97 - .L_96)
.L_96:
        /*001c*/ 	.word	0x00000000
        /*0020*/ 	.short	0x0002
        /*0022*/ 	.short	0x0010
        /*0024*/ 	.byte	0x00, 0xf5, 0x21, 0x00


	//----- nvinfo : EIATTR_KPARAM_INFO
	.align		4
.L_97:
        /*0028*/ 	.byte	0x04, 0x17
        /*002a*/ 	.short	(.L_99 - .L_98)
.L_98:
        /*002c*/ 	.word	0x00000000
        /*0030*/ 	.short	0x0001
        /*0032*/ 	.short	0x0008
        /*0034*/ 	.byte	0x00, 0xf5, 0x21, 0x00


	//----- nvinfo : EIATTR_KPARAM_INFO
	.align		4
.L_99:
        /*0038*/ 	.byte	0x04, 0x17
        /*003a*/ 	.short	(.L_101 - .L_100)
.L_100:
        /*003c*/ 	.word	0x00000000
        /*0040*/ 	.short	0x0000
        /*0042*/ 	.short	0x0000
        /*0044*/ 	.byte	0x00, 0xf5, 0x21, 0x00


	//----- nvinfo : EIATTR_SPARSE_MMA_MASK
	.align		4
.L_101:
        /*0048*/ 	.byte	0x03, 0x50
        /*004a*/ 	.short	0x0000


	//----- nvinfo : EIATTR_MAXREG_COUNT
	.align		4
        /*004c*/ 	.byte	0x03, 0x1b
        /*004e*/ 	.short	0x00ff


	//----- nvinfo : EIATTR_NUM_BARRIERS
	.align		4
        /*0050*/ 	.byte	0x02, 0x4c
        /*0052*/ 	.byte	0x01
	.zero		1


	//----- nvinfo : EIATTR_MERCURY_ISA_VERSION
	.align		4
        /*0054*/ 	.byte	0x03, 0x5f
        /*0056*/ 	.short	0x0101


	//----- nvinfo : EIATTR_COOP_GROUP_MASK_REGIDS
	.align		4
        /*0058*/ 	.byte	0x04, 0x29
        /*005a*/ 	.short	(.L_103 - .L_102)


	//   ....[0]....
.L_102:
        /*005c*/ 	.word	0xffffffff


	//   ....[1]....
        /*0060*/ 	.word	0x05000004


	//----- nvinfo : EIATTR_COOP_GROUP_INSTR_OFFSETS
	.align		4
.L_103:
        /*0064*/ 	.byte	0x04, 0x28
        /*0066*/ 	.short	(.L_105 - .L_104)


	//   ....[0]....
.L_104:
        /*0068*/ 	.word	0x000001f0


	//   ....[1]....
        /*006c*/ 	.word	0x00000230


	//----- nvinfo : EIATTR_VRC_CTA_INIT_COUNT
	.align		4
.L_105:
        /*0070*/ 	.byte	0x02, 0x4a
	.zero		1
	.zero		1


	//----- nvinfo : EIATTR_EXIT_INSTR_OFFSETS
	.align		4
        /*0074*/ 	.byte	0x04, 0x1c
        /*0076*/ 	.short	(.L_107 - .L_106)


	//   ....[0]....
.L_106:
        /*0078*/ 	.word	0x00000460


	//   ....[1]....
        /*007c*/ 	.word	0x000004e0


	//----- nvinfo : EIATTR_CRS_STACK_SIZE
	.align		4
.L_107:
        /*0080*/ 	.byte	0x04, 0x1e
        /*0082*/ 	.short	(.L_109 - .L_108)
.L_108:
        /*0084*/ 	.word	0x00000000


	//----- nvinfo : EIATTR_CBANK_PARAM_SIZE
	.align		4
.L_109:
        /*0088*/ 	.byte	0x03, 0x19
        /*008a*/ 	.short	0x001c


	//----- nvinfo : EIATTR_PARAM_CBANK
	.align		4
        /*008c*/ 	.byte	0x04, 0x0a
        /*008e*/ 	.short	(.L_111 - .L_110)
	.align		4
.L_110:
        /*0090*/ 	.word	index@(.nv.constant0._Z12naiveWarpRedPjS_S_i)
        /*0094*/ 	.short	0x0380
        /*0096*/ 	.short	0x001c


	//----- nvinfo : EIATTR_SW_WAR
	.align		4
.L_111:
        /*0098*/ 	.byte	0x04, 0x36
        /*009a*/ 	.short	(.L_113 - .L_112)
.L_112:
        /*009c*/ 	.word	0x00000008
.L_113:


//--------------------- .nv.info._Z12sharedMemSumPjj --------------------------
	.section	.nv.info._Z12sharedMemSumPjj,"",@"SHT_CUDA_INFO"
	.sectionflags	@""
	.align	4


	//----- nvinfo : EIATTR_CUDA_API_VERSION
	.align		4
        /*0000*/ 	.byte	0x04, 0x37
        /*0002*/ 	.short	(.L_115 - .L_114)
.L_114:
        /*0004*/ 	.word	0x00000082


	//----- nvinfo : EIATTR_KPARAM_INFO
	.align		4
.L_115:
        /*0008*/ 	.byte	0x04, 0x17
        /*000a*/ 	.short	(.L_117 - .L_116)
.L_116:
        /*000c*/ 	.word	0x00000000
        /*0010*/ 	.short	0x0001
        /*0012*/ 	.short	0x0008
        /*0014*/ 	.byte	0x00, 0xf0, 0x11, 0x00


	//----- nvinfo : EIATTR_KPARAM_INFO
	.align		4
.L_117:
        /*0018*/ 	.byte	0x04, 0x17
        /*001a*/ 	.short	(.L_119 - .L_118)
.L_118:
        /*001c*/ 	.word	0x00000000
        /*0020*/ 	.short	0x0000
        /*0022*/ 	.short	0x0000
        /*0024*/ 	.byte	0x00, 0xf5, 0x21, 0x00


	//----- nvinfo : EIATTR_SPARSE_MMA_MASK
	.align		4
.L_119:
        /*0028*/ 	.byte	0x03, 0x50
        /*002a*/ 	.short	0x0000


	//----- nvinfo : EIATTR_MAXREG_COUNT
	.align		4
        /*002c*/ 	.byte	0x03, 0x1b
        /*002e*/ 	.short	0x00ff


	//----- nvinfo : EIATTR_NUM_BARRIERS
	.align		4
        /*0030*/ 	.byte	0x02, 0x4c
        /*0032*/ 	.byte	0x01
	.zero		1


	//----- nvinfo : EIATTR_MERCURY_ISA_VERSION
	.align		4
        /*0034*/ 	.byte	0x03, 0x5f
        /*0036*/ 	.short	0x0101


	//----- nvinfo : EIATTR_VRC_CTA_INIT_COUNT
	.align		4
        /*0038*/ 	.byte	0x02, 0x4a
	.zero		1
	.zero		1


	//----- nvinfo : EIATTR_EXIT_INSTR_OFFSETS
	.align		4
        /*003c*/ 	.byte	0x04, 0x1c
        /*003e*/ 	.short	(.L_121 - .L_120)


	//   ....[0]....
.L_120:
        /*0040*/ 	.word	0x00000230


	//   ....[1]....
        /*0044*/ 	.word	0x00000290


	//----- nvinfo : EIATTR_CBANK_PARAM_SIZE
	.align		4
.L_121:
        /*0048*/ 	.byte	0x03, 0x19
        /*004a*/ 	.short	0x000c


	//----- nvinfo : EIATTR_PARAM_CBANK
	.align		4
        /*004c*/ 	.byte	0x04, 0x0a
        /*004e*/ 	.short	(.L_123 - .L_122)
	.align		4
.L_122:
        /*0050*/ 	.word	index@(.nv.constant0._Z12sharedMemSumPjj)
        /*0054*/ 	.short	0x0380
        /*0056*/ 	.short	0x000c


	//----- nvinfo : EIATTR_SW_WAR
	.align		4
.L_123:
        /*0058*/ 	.byte	0x04, 0x36
        /*005a*/ 	.short	(.L_125 - .L_124)
.L_124:
        /*005c*/ 	.word	0x00000008
.L_125:


//--------------------- .nv.info._Z14naiveSharedMemPjS_S_j --------------------------
	.section	.nv.info._Z14naiveSharedMemPjS_S_j,"",@"SHT_CUDA_INFO"
	.sectionflags	@""
	.align	4


	//----- nvinfo : EIATTR_CUDA_API_VERSION
	.align		4
        /*0000*/ 	.byte	0x04, 0x37
        /*0002*/ 	.short	(.L_127 - .L_126)
.L_126:
        /*0004*/ 	.word	0x00000082


	//----- nvinfo : EIATTR_KPARAM_INFO
	.align		4
.L_127:
        /*0008*/ 	.byte	0x04, 0x17
        /*000a*/ 	.short	(.L_129 - .L_128)
.L_128:
        /*000c*/ 	.word	0x00000000
        /*0010*/ 	.short	0x0003
        /*0012*/ 	.short	0x0018
        /*0014*/ 	.byte	0x00, 0xf0, 0x11, 0x00


	//----- nvinfo : EIATTR_KPARAM_INFO
	.align		4
.L_129:
        /*0018*/ 	.byte	0x04, 0x17
        /*001a*/ 	.short	(.L_131 - .L_130)
.L_130:
        /*001c*/ 	.word	0x00000000
        /*0020*/ 	.short	0x0002
        /*0022*/ 	.short	0x0010
        /*0024*/ 	.byte	0x00, 0xf5, 0x21, 0x00


	//----- nvinfo : EIATTR_KPARAM_INFO
	.align		4
.L_131:
        /*0028*/ 	.byte	0x04, 0x17
        /*002a*/ 	.short	(.L_133 - .L_132)
.L_132:
        /*002c*/ 	.word	0x00000000
        /*0030*/ 	.short	0x0001
        /*0032*/ 	.short	0x0008
        /*0034*/ 	.byte	0x00, 0xf5, 0x21, 0x00


	//----- nvinfo : EIATTR_KPARAM_INFO
	.align		4
.L_133:
        /*0038*/ 	.byte	0x04, 0x17
        /*003a*/ 	.short	(.L_135 - .L_134)
.L_134:
        /*003c*/ 	.word	0x00000000
        /*0040*/ 	.short	0x0000
        /*0042*/ 	.short	0x0000
        /*0044*/ 	.byte	0x00, 0xf5, 0x21, 0x00


	//----- nvinfo : EIATTR_SPARSE_MMA_MASK
	.align		4
.L_135:
        /*0048*/ 	.byte	0x03, 0x50
        /*004a*/ 	.short	0x0000


	//----- nvinfo : EIATTR_MAXREG_COUNT
	.align		4
        /*004c*/ 	.byte	0x03, 0x1b
        /*004e*/ 	.short	0x00ff


	//----- nvinfo : EIATTR_NUM_BARRIERS
	.align		4
        /*0050*/ 	.byte	0x02, 0x4c
        /*0052*/ 	.byte	0x01
	.zero		1


	//----- nvinfo : EIATTR_MERCURY_ISA_VERSION
	.align		4
        /*0054*/ 	.byte	0x03, 0x5f
        /*0056*/ 	.short	0x0101


	//----- nvinfo : EIATTR_VRC_CTA_INIT_COUNT
	.align		4
        /*0058*/ 	.byte	0x02, 0x4a
	.zero		1
	.zero		1


	//----- nvinfo : EIATTR_EXIT_INSTR_OFFSETS
	.align		4
        /*005c*/ 	.byte	0x04, 0x1c
        /*005e*/ 	.short	(.L_137 - .L_136)


	//   ....[0]....
.L_136:
        /*0060*/ 	.word	0x00000350


	//   ....[1]....
        /*0064*/ 	.word	0x000003d0


	//----- nvinfo : EIATTR_CBANK_PARAM_SIZE
	.align		4
.L_137:
        /*0068*/ 	.byte	0x03, 0x19
        /*006a*/ 	.short	0x001c


	//----- nvinfo : EIATTR_PARAM_CBANK
	.align		4
        /*006c*/ 	.byte	0x04, 0x0a
        /*006e*/ 	.short	(.L_139 - .L_138)
	.align		4
.L_138:
        /*0070*/ 	.word	index@(.nv.constant0._Z14naiveSharedMemPjS_S_j)
        /*0074*/ 	.short	0x0380
        /*0076*/ 	.short	0x001c


	//----- nvinfo : EIATTR_SW_WAR
	.align		4
.L_139:
        /*0078*/ 	.byte	0x04, 0x36
        /*007a*/ 	.short	(.L_141 - .L_140)
.L_140:
        /*007c*/ 	.word	0x00000008
.L_141:


//--------------------- .nv.info._Z12globalMemSumPji --------------------------
	.section	.nv.info._Z12globalMemSumPji,"",@"SHT_CUDA_INFO"
	.sectionflags	@""
	.align	4


	//----- nvinfo : EIATTR_CUDA_API_VERSION
	.align		4
        /*0000*/ 	.byte	0x04, 0x37
        /*0002*/ 	.short	(.L_143 - .L_142)
.L_142:
        /*0004*/ 	.word	0x00000082


	//----- nvinfo : EIATTR_KPARAM_INFO
	.align		4
.L_143:
        /*0008*/ 	.byte	0x04, 0x17
        /*000a*/ 	.short	(.L_145 - .L_144)
.L_144:
        /*000c*/ 	.word	0x00000000
        /*0010*/ 	.short	0x0001
        /*0012*/ 	.short	0x0008
        /*0014*/ 	.byte	0x00, 0xf0, 0x11, 0x00


	//----- nvinfo : EIATTR_KPARAM_INFO
	.align		4
.L_145:
        /*0018*/ 	.byte	0x04, 0x17
        /*001a*/ 	.short	(.L_147 - .L_146)
.L_146:
        /*001c*/ 	.word	0x00000000
        /*0020*/ 	.short	0x0000
        /*0022*/ 	.short	0x0000
        /*0024*/ 	.byte	0x00, 0xf5, 0x21, 0x00


	//----- nvinfo : EIATTR_SPARSE_MMA_MASK
	.align		4
.L_147:
        /*0028*/ 	.byte	0x03, 0x50
        /*002a*/ 	.short	0x0000


	//----- nvinfo : EIATTR_MAXREG_COUNT
	.align		4
        /*002c*/ 	.byte	0x03, 0x1b
        /*002e*/ 	.short	0x00ff


	//----- nvinfo : EIATTR_NUM_BARRIERS
	.align		4
        /*0030*/ 	.byte	0x02, 0x4c
        /*0032*/ 	.byte	0x01
	.zero		1


	//----- nvinfo : EIATTR_MERCURY_ISA_VERSION
	.align		4
        /*0034*/ 	.byte	0x03, 0x5f
        /*0036*/ 	.short	0x0101


	//----- nvinfo : EIATTR_VRC_CTA_INIT_COUNT
	.align		4
        /*0038*/ 	.byte	0x02, 0x4a
	.zero		1
	.zero		1


	//----- nvinfo : EIATTR_EXIT_INSTR_OFFSETS
	.align		4
        /*003c*/ 	.byte	0x04, 0x1c
        /*003e*/ 	.short	(.L_149 - .L_148)


	//   ....[0]....
.L_148:
        /*0040*/ 	.word	0x00000030


	//   ....[1]....
        /*0044*/ 	.word	0x000001d0


	//----- nvinfo : EIATTR_CRS_STACK_SIZE
	.align		4
.L_149:
        /*0048*/ 	.byte	0x04, 0x1e
        /*004a*/ 	.short	(.L_151 - .L_150)
.L_150:
        /*004c*/ 	.word	0x00000000


	//----- nvinfo : EIATTR_CBANK_PARAM_SIZE
	.align		4
.L_151:
        /*0050*/ 	.byte	0x03, 0x19
        /*0052*/ 	.short	0x000c


	//----- nvinfo : EIATTR_PARAM_CBANK
	.align		4
        /*0054*/ 	.byte	0x04, 0x0a
        /*0056*/ 	.short	(.L_153 - .L_152)
	.align		4
.L_152:
        /*0058*/ 	.word	index@(.nv.constant0._Z12globalMemSumPji)
        /*005c*/ 	.short	0x0380
        /*005e*/ 	.short	0x000c


	//----- nvinfo : EIATTR_SW_WAR
	.align		4
.L_153:
        /*0060*/ 	.byte	0x04, 0x36
        /*0062*/ 	.short	(.L_155 - .L_154)
.L_154:
        /*0064*/ 	.word	0x00000008
.L_155:


//--------------------- .nv.info._Z14naiveGlobalMemPjS_S_i --------------------------
	.section	.nv.info._Z14naiveGlobalMemPjS_S_i,"",@"SHT_CUDA_INFO"
	.sectionflags	@""
	.align	4


	//----- nvinfo : EIATTR_CUDA_API_VERSION
	.align		4
        /*0000*/ 	.byte	0x04, 0x37
        /*0002*/ 	.short	(.L_157 - .L_156)
.L_156:
        /*0004*/ 	.word	0x00000082


	//----- nvinfo : EIATTR_KPARAM_INFO
	.align		4
.L_157:
        /*0008*/ 	.byte	0x04, 0x17
        /*000a*/ 	.short	(.L_159 - .L_158)
.L_158:
        /*000c*/ 	.word	0x00000000
        /*0010*/ 	.short	0x0003
        /*0012*/ 	.short	0x0018
        /*0014*/ 	.byte	0x00, 0xf0, 0x11, 0x00


	//----- nvinfo : EIATTR_KPARAM_INFO
	.align		4
.L_159:
        /*0018*/ 	.byte	0x04, 0x17
        /*001a*/ 	.short	(.L_161 - .L_160)
.L_160:
        /*001c*/ 	.word	0x00000000
        /*0020*/ 	.short	0x0002
        /*0022*/ 	.short	0x0010
        /*0024*/ 	.byte	0x00, 0xf5, 0x21, 0x00


	//----- nvinfo : EIATTR_KPARAM_INFO
	.align		4
.L_161:
        /*0028*/ 	.byte	0x04, 0x17
        /*002a*/ 	.short	(.L_163 - .L_162)
.L_162:
        /*002c*/ 	.word	0x00000000
        /*0030*/ 	.short	0x0001
        /*0032*/ 	.short	0x0008
        /*0034*/ 	.byte	0x00, 0xf5, 0x21, 0x00


	//----- nvinfo : EIATTR_KPARAM_INFO
	.align		4
.L_163:
        /*0038*/ 	.byte	0x04, 0x17
        /*003a*/ 	.short	(.L_165 - .L_164)
.L_164:
        /*003c*/ 	.word	0x00000000
        /*0040*/ 	.short	0x0000
        /*0042*/ 	.short	0x0000
        /*0044*/ 	.byte	0x00, 0xf5, 0x21, 0x00


	//----- nvinfo : EIATTR_SPARSE_MMA_MASK
	.align		4
.L_165:
        /*0048*/ 	.byte	0x03, 0x50
        /*004a*/ 	.short	0x0000


	//----- nvinfo : EIATTR_MAXREG_COUNT
	.align		4
        /*004c*/ 	.byte	0x03, 0x1b
        /*004e*/ 	.short	0x00ff


	//----- nvinfo : EIATTR_NUM_BARRIERS
	.align		4
        /*0050*/ 	.byte	0x02, 0x4c
        /*0052*/ 	.byte	0x01
	.zero		1


	//----- nvinfo : EIATTR_MERCURY_ISA_VERSION
	.align		4
        /*0054*/ 	.byte	0x03, 0x5f
        /*0056*/ 	.short	0x0101


	//----- nvinfo : EIATTR_VRC_CTA_INIT_COUNT
	.align		4
        /*0058*/ 	.byte	0x02, 0x4a
	.zero		1
	.zero		1


	//----- nvinfo : EIATTR_EXIT_INSTR_OFFSETS
	.align		4
        /*005c*/ 	.byte	0x04, 0x1c
        /*005e*/ 	.short	(.L_167 - .L_166)


	//   ....[0]....
.L_166:
        /*0060*/ 	.word	0x000001b0


	//   ....[1]....
        /*0064*/ 	.word	0x000002b0


	//----- nvinfo : EIATTR_CRS_STACK_SIZE
	.align		4
.L_167:
        /*0068*/ 	.byte	0x04, 0x1e
        /*006a*/ 	.short	(.L_169 - .L_168)
.L_168:
        /*006c*/ 	.word	0x00000000


	//----- nvinfo : EIATTR_CBANK_PARAM_SIZE
	.align		4
.L_169:
        /*0070*/ 	.byte	0x03, 0x19
        /*0072*/ 	.short	0x001c


	//----- nvinfo : EIATTR_PARAM_CBANK
	.align		4
        /*0074*/ 	.byte	0x04, 0x0a
        /*0076*/ 	.short	(.L_171 - .L_170)
	.align		4
.L_170:
        /*0078*/ 	.word	index@(.nv.constant0._Z14naiveGlobalMemPjS_S_i)
        /*007c*/ 	.short	0x0380
        /*007e*/ 	.short	0x001c


	//----- nvinfo : EIATTR_SW_WAR
	.align		4
.L_171:
        /*0080*/ 	.byte	0x04, 0x36
        /*0082*/ 	.short	(.L_173 - .L_172)
.L_172:
        /*0084*/ 	.word	0x00000008
.L_173:


//--------------------- .nv.info._Z5alignPjS_i    --------------------------
	.section	.nv.info._Z5alignPjS_i,"",@"SHT_CUDA_INFO"
	.sectionflags	@""
	.align	4


	//----- nvinfo : EIATTR_CUDA_API_VERSION
	.align		4
        /*0000*/ 	.byte	0x04, 0x37
        /*0002*/ 	.short	(.L_175 - .L_174)
.L_174:
        /*0004*/ 	.word	0x00000082


	//----- nvinfo : EIATTR_KPARAM_INFO
	.align		4
.L_175:
        /*0008*/ 	.byte	0x04, 0x17
        /*000a*/ 	.short	(.L_177 - .L_176)
.L_176:
        /*000c*/ 	.word	0x00000000
        /*0010*/ 	.short	0x0002
        /*0012*/ 	.short	0x0010
        /*0014*/ 	.byte	0x00, 0xf0, 0x11, 0x00


	//----- nvinfo : EIATTR_KPARAM_INFO
	.align		4
.L_177:
        /*0018*/ 	.byte	0x04, 0x17
        /*001a*/ 	.short	(.L_179 - .L_178)
.L_178:
        /*001c*/ 	.word	0x00000000
        /*0020*/ 	.short	0x0001
        /*0022*/ 	.short	0x0008
        /*0024*/ 	.byte	0x00, 0xf5, 0x21, 0x00


	//----- nvinfo : EIATTR_KPARAM_INFO
	.align		4
.L_179:
        /*0028*/ 	.byte	0x04, 0x17
        /*002a*/ 	.short	(.L_181 - .L_180)
.L_180:
        /*002c*/ 	.word	0x00000000
        /*0030*/ 	.short	0x0000
        /*0032*/ 	.short	0x0000
        /*0034*/ 	.byte	0x00, 0xf5, 0x21, 0x00


	//----- nvinfo : EIATTR_SPARSE_MMA_MASK
	.align		4
.L_181:
        /*0038*/ 	.byte	0x03, 0x50
        /*003a*/ 	.short	0x0000


	//----- nvinfo : EIATTR_MAXREG_COUNT
	.align		4
        /*003c*/ 	.byte	0x03, 0x1b
        /*003e*/ 	.short	0x00ff


	//----- nvinfo : EIATTR_MERCURY_ISA_VERSION
	.align		4
        /*0040*/ 	.byte	0x03, 0x5f
        /*0042*/ 	.short	0x0101


	//----- nvinfo : EIATTR_VRC_CTA_INIT_COUNT
	.align		4
        /*0044*/ 	.byte	0x02, 0x4a
	.zero		1
	.zero		1


	//----- nvinfo : EIATTR_EXIT_INSTR_OFFSETS
	.align		4
        /*0048*/ 	.byte	0x04, 0x1c
        /*004a*/ 	.short	(.L_183 - .L_182)


	//   ....[0]....
.L_182:
        /*004c*/ 	.word	0x000000e0


	//----- nvinfo : EIATTR_CBANK_PARAM_SIZE
	.align		4
.L_183:
        /*0050*/ 	.byte	0x03, 0x19
        /*0052*/ 	.short	0x0014


	//----- nvinfo : EIATTR_PARAM_CBANK
	.align		4
        /*0054*/ 	.byte	0x04, 0x0a
        /*0056*/ 	.short	(.L_185 - .L_184)
	.align		4
.L_184:
        /*0058*/ 	.word	index@(.nv.constant0._Z5alignPjS_i)
        /*005c*/ 	.short	0x0380
        /*005e*/ 	.short	0x0014


	//----- nvinfo : EIATTR_SW_WAR
	.align		4
.L_185:
        /*0060*/ 	.byte	0x04, 0x36
        /*0062*/ 	.short	(.L_187 - .L_186)
.L_186:
        /*0064*/ 	.word	0x00000008
.L_187:


//--------------------- .nv.info._Z10gaussCheckPf --------------------------
	.section	.nv.info._Z10gaussCheckPf,"",@"SHT_CUDA_INFO"
	.sectionflags	@""
	.align	4


	//----- nvinfo : EIATTR_CUDA_API_VERSION
	.align		4
        /*0000*/ 	.byte	0x04, 0x37
        /*0002*/ 	.short	(.L_189 - .L_188)
.L_188:
        /*0004*/ 	.word	0x00000082


	//----- nvinfo : EIATTR_KPARAM_INFO
	.align		4
.L_189:
        /*0008*/ 	.byte	0x04, 0x17
        /*000a*/ 	.short	(.L_191 - .L_190)
.L_190:
        /*000c*/ 	.word	0x00000000
        /*0010*/ 	.short	0x0000
        /*0012*/ 	.short	0x0000
        /*0014*/ 	.byte	0x00, 0xf5, 0x21, 0x00


	//----- nvinfo : EIATTR_SPARSE_MMA_MASK
	.align		4
.L_191:
        /*0018*/ 	.byte	0x03, 0x50
        /*001a*/ 	.short	0x0000


	//----- nvinfo : EIATTR_MAXREG_COUNT
	.align		4
        /*001c*/ 	.byte	0x03, 0x1b
        /*001e*/ 	.short	0x00ff


	//----- nvinfo : EIATTR_EXTERNS
	.align		4
        /*0020*/ 	.byte	0x04, 0x0f
        /*0022*/ 	.short	(.L_193 - .L_192)


	//   ....[0]....
	.align		4
.L_192:
        /*0024*/ 	.word	index@(vprintf)


	//----- nvinfo : EIATTR_MERCURY_ISA_VERSION
	.align		4
.L_193:
        /*0028*/ 	.byte	0x03, 0x5f
        /*002a*/ 	.short	0x0101


	//----- nvinfo : EIATTR_VRC_CTA_INIT_COUNT
	.align		4
        /*002c*/ 	.byte	0x02, 0x4a
	.zero		1
	.zero		1


	//----- nvinfo : EIATTR_SYSCALL_OFFSETS
	.align		4
        /*0030*/ 	.byte	0x04, 0x46
        /*0032*/ 	.short	(.L_195 - .L_194)


	//   ....[0]....
.L_194:
        /*0034*/ 	.word	0x00000340


	//   ....[1]....
        /*0038*/ 	.word	0x00000480


	//----- nvinfo : EIATTR_EXIT_INSTR_OFFSETS
	.align		4
.L_195:
        /*003c*/ 	.byte	0x04, 0x1c
        /*003e*/ 	.short	(.L_197 - .L_196)


	//   ....[0]....
.L_196:
        /*0040*/ 	.word	0x00000390


	//   ....[1]....
        /*0044*/ 	.word	0x00000490


	//----- nvinfo : EIATTR_CRS_STACK_SIZE
	.align		4
.L_197:
        /*0048*/ 	.byte	0x04, 0x1e
        /*004a*/ 	.short	(.L_199 - .L_198)
.L_198:
        /*004c*/ 	.word	0x00000000


	//----- nvinfo : EIATTR_CBANK_PARAM_SIZE
	.align		4
.L_199:
        /*0050*/ 	.byte	0x03, 0x19
        /*0052*/ 	.short	0x0008


	//----- nvinfo : EIATTR_PARAM_CBANK
	.align		4
        /*0054*/ 	.byte	0x04, 0x0a
        /*0056*/ 	.short	(.L_201 - .L_200)
	.align		4
.L_200:
        /*0058*/ 	.word	index@(.nv.constant0._Z10gaussCheckPf)
        /*005c*/ 	.short	0x0380
        /*005e*/ 	.short	0x0008


	//----- nvinfo : EIATTR_SW_WAR
	.align		4
.L_201:
        /*0060*/ 	.byte	0x04, 0x36
        /*0062*/ 	.short	(.L_203 - .L_202)
.L_202:
        /*0064*/ 	.word	0x00000008
.L_203:


//--------------------- .nv.info._Z4copyPfS_      --------------------------
	.section	.nv.info._Z4copyPfS_,"",@"SHT_CUDA_INFO"
	.sectionflags	@""
	.align	4


	//----- nvinfo : EIATTR_CUDA_API_VERSION
	.align		4
        /*0000*/ 	.byte	0x04, 0x37
        /*0002*/ 	.short	(.L_205 - .L_204)
.L_204:
        /*0004*/ 	.word	0x00000082


	//----- nvinfo : EIATTR_KPARAM_INFO
	.align		4
.L_205:
        /*0008*/ 	.byte	0x04, 0x17
        /*000a*/ 	.short	(.L_207 - .L_206)
.L_206:
        /*000c*/ 	.word	0x00000000
        /*0010*/ 	.short	0x0001
        /*0012*/ 	.short	0x0008
        /*0014*/ 	.byte	0x00, 0xf5, 0x21, 0x00


	//----- nvinfo : EIATTR_KPARAM_INFO
	.align		4
.L_207:
        /*0018*/ 	.byte	0x04, 0x17
        /*001a*/ 	.short	(.L_209 - .L_208)
.L_208:
        /*001c*/ 	.word	0x00000000
        /*0020*/ 	.short	0x0000
        /*0022*/ 	.short	0x0000
        /*0024*/ 	.byte	0x00, 0xf5, 0x21, 0x00


	//----- nvinfo : EIATTR_SPARSE_MMA_MASK
	.align		4
.L_209:
        /*0028*/ 	.byte	0x03, 0x50
        /*002a*/ 	.short	0x0000


	//----- nvinfo : EIATTR_MAXREG_COUNT
	.align		4
        /*002c*/ 	.byte	0x03, 0x1b
        /*002e*/ 	.short	0x00ff


	//----- nvinfo : EIATTR_MERCURY_ISA_VERSION
	.align		4
        /*0030*/ 	.byte	0x03, 0x5f
        /*0032*/ 	.short	0x0101


	//----- nvinfo : EIATTR_VRC_CTA_INIT_COUNT
	.align		4
        /*0034*/ 	.byte	0x02, 0x4a
	.zero		1
	.zero		1


	//----- nvinfo : EIATTR_EXIT_INSTR_OFFSETS
	.align		4
        /*0038*/ 	.byte	0x04, 0x1c
        /*003a*/ 	.short	(.L_211 - .L_210)


	//   ....[0]....
.L_210:
        /*003c*/ 	.word	0x000000c0


	//----- nvinfo : EIATTR_CBANK_PARAM_SIZE
	.align		4
.L_211:
        /*0040*/ 	.byte	0x03, 0x19
        /*0042*/ 	.short	0x0010


	//----- nvinfo : EIATTR_PARAM_CBANK
	.align		4
        /*0044*/ 	.byte	0x04, 0x0a
        /*0046*/ 	.short	(.L_213 - .L_212)
	.align		4
.L_212:
        /*0048*/ 	.word	index@(.nv.constant0._Z4copyPfS_)
        /*004c*/ 	.short	0x0380
        /*004e*/ 	.short	0x0010


	//----- nvinfo : EIATTR_SW_WAR
	.align		4
.L_213:
        /*0050*/ 	.byte	0x04, 0x36
        /*0052*/ 	.short	(.L_215 - .L_214)
.L_214:
        /*0054*/ 	.word	0x00000008
.L_215:


//--------------------- .nv.info._Z8printValPf    --------------------------
	.section	.nv.info._Z8printValPf,"",@"SHT_CUDA_INFO"
	.sectionflags	@""
	.align	4


	//----- nvinfo : EIATTR_CUDA_API_VERSION
	.align		4
        /*0000*/ 	.byte	0x04, 0x37
        /*0002*/ 	.short	(.L_217 - .L_216)
.L_216:
        /*0004*/ 	.word	0x00000082


	//----- nvinfo : EIATTR_KPARAM_INFO
	.align		4
.L_217:
        /*0008*/ 	.byte	0x04, 0x17
        /*000a*/ 	.short	(.L_219 - .L_218)
.L_218:
        /*000c*/ 	.word	0x00000000
        /*0010*/ 	.short	0x0000
        /*0012*/ 	.short	0x0000
        /*0014*/ 	.byte	0x00, 0xf5, 0x21, 0x00


	//----- nvinfo : EIATTR_SPARSE_MMA_MASK
	.align		4
.L_219:
        /*0018*/ 	.byte	0x03, 0x50
        /*001a*/ 	.short	0x0000


	//----- nvinfo : EIATTR_MAXREG_COUNT
	.align		4
        /*001c*/ 	.byte	0x03, 0x1b
        /*001e*/ 	.short	0x00ff


	//----- nvinfo : EIATTR_EXTERNS
	.align		4
        /*0020*/ 	.byte	0x04, 0x0f
        /*0022*/ 	.short	(.L_221 - .L_220)


	//   ....[0]....
	.align		4
.L_220:
        /*0024*/ 	.word	index@(vprintf)


	//----- nvinfo : EIATTR_MERCURY_ISA_VERSION
	.align		4
.L_221:
        /*0028*/ 	.byte	0x03, 0x5f
        /*002a*/ 	.short	0x0101


	//----- nvinfo : EIATTR_VRC_CTA_INIT_COUNT
	.align		4
        /*002c*/ 	.byte	0x02, 0x4a
	.zero		1
	.zero		1


	//----- nvinfo : EIATTR_SYSCALL_OFFSETS
	.align		4
        /*0030*/ 	.byte	0x04, 0x46
        /*0032*/ 	.short	(.L_223 - .L_222)


	//   ....[0]....
.L_222:
        /*0034*/ 	.word	0x00000130


	//----- nvinfo : EIATTR_EXIT_INSTR_OFFSETS
	.align		4
.L_223:
        /*0038*/ 	.byte	0x04, 0x1c
        /*003a*/ 	.short	(.L_225 - .L_224)


	//   ....[0]....
.L_224:
        /*003c*/ 	.word	0x00000140


	//----- nvinfo : EIATTR_CBANK_PARAM_SIZE
	.align		4
.L_225:
        /*0040*/ 	.byte	0x03, 0x19
        /*0042*/ 	.short	0x0008


	//----- nvinfo : EIATTR_PARAM_CBANK
	.align		4
        /*0044*/ 	.byte	0x04, 0x0a
        /*0046*/ 	.short	(.L_227 - .L_226)
	.align		4
.L_226:
        /*0048*/ 	.word	index@(.nv.constant0._Z8printValPf)
        /*004c*/ 	.short	0x0380
        /*004e*/ 	.short	0x0008


	//----- nvinfo : EIATTR_SW_WAR
	.align		4
.L_227:
        /*0050*/ 	.byte	0x04, 0x36
        /*0052*/ 	.short	(.L_229 - .L_228)
.L_228:
        /*0054*/ 	.word	0x00000008
.L_229:


//--------------------- .nv.info._Z8printArrPf    --------------------------
	.section	.nv.info._Z8printArrPf,"",@"SHT_CUDA_INFO"
	.sectionflags	@""
	.align	4


	//----- nvinfo : EIATTR_CUDA_API_VERSION
	.align		4
        /*0000*/ 	.byte	0x04, 0x37
        /*0002*/ 	.short	(.L_231 - .L_230)
.L_230:
        /*0004*/ 	.word	0x00000082


	//----- nvinfo : EIATTR_KPARAM_INFO
	.align		4
.L_231:
        /*0008*/ 	.byte	0x04, 0x17
        /*000a*/ 	.short	(.L_233 - .L_232)
.L_232:
        /*000c*/ 	.word	0x00000000
        /*0010*/ 	.short	0x0000
        /*0012*/ 	.short	0x0000
        /*0014*/ 	.byte	0x00, 0xf5, 0x21, 0x00


	//----- nvinfo : EIATTR_SPARSE_MMA_MASK
	.align		4
.L_233:
        /*0018*/ 	.byte	0x03, 0x50
        /*001a*/ 	.short	0x0000


	//----- nvinfo : EIATTR_MAXREG_COUNT
	.align		4
        /*001c*/ 	.byte	0x03, 0x1b
        /*001e*/ 	.short	0x00ff


	//----- nvinfo : EIATTR_EXTERNS
	.align		4
        /*0020*/ 	.byte	0x04, 0x0f
        /*0022*/ 	.short	(.L_235 - .L_234)


	//   ....[0]....
	.align		4
.L_234:
        /*0024*/ 	.word	index@(vprintf)


	//----- nvinfo : EIATTR_MERCURY_ISA_VERSION
	.align		4
.L_235:
        /*0028*/ 	.byte	0x03, 0x5f
        /*002a*/ 	.short	0x0101


	//----- nvinfo : EIATTR_VRC_CTA_INIT_COUNT
	.align		4
        /*002c*/ 	.byte	0x02, 0x4a
	.zero		1
	.zero		1


	//----- nvinfo : EIATTR_SYSCALL_OFFSETS
	.align		4
        /*0030*/ 	.byte	0x04, 0x46
        /*0032*/ 	.short	(.L_237 - .L_236)


	//   ....[0]....
.L_236:
        /*0034*/ 	.word	0x00000170


	//----- nvinfo : EIATTR_EXIT_INSTR_OFFSETS
	.align		4
.L_237:
        /*0038*/ 	.byte	0x04, 0x1c
        /*003a*/ 	.short	(.L_239 - .L_238)


	//   ....[0]....
.L_238:
        /*003c*/ 	.word	0x00000180


	//----- nvinfo : EIATTR_CBANK_PARAM_SIZE
	.align		4
.L_239:
        /*0040*/ 	.byte	0x03, 0x19
        /*0042*/ 	.short	0x0008


	//----- nvinfo : EIATTR_PARAM_CBANK
	.align		4
        /*0044*/ 	.byte	0x04, 0x0a
        /*0046*/ 	.short	(.L_241 - .L_240)
	.align		4
.L_240:
        /*0048*/ 	.word	index@(.nv.constant0._Z8printArrPf)
        /*004c*/ 	.short	0x0380
        /*004e*/ 	.short	0x0008


	//----- nvinfo : EIATTR_SW_WAR
	.align		4
.L_241:
        /*0050*/ 	.byte	0x04, 0x36
        /*0052*/ 	.short	(.L_243 - .L_242)
.L_242:
        /*0054*/ 	.word	0x00000008
.L_243:


//--------------------- .nv.callgraph             --------------------------
	.section	.nv.callgraph,"",@"SHT_CUDA_CALLGRAPH"
	.align	4
	.sectionentsize	8
	.align		4
        /*0000*/ 	.word	0x00000000
	.align		4
        /*0004*/ 	.word	0xffffffff
	.align		4
        /*0008*/ 	.word	index@(_Z10gaussCheckPf)
	.align		4
        /*000c*/ 	.word	index@(vprintf)
	.align		4
        /*0010*/ 	.word	index@(_Z8printValPf)
	.align		4
        /*0014*/ 	.word	index@(vprintf)
	.align		4
        /*0018*/ 	.word	index@(_Z8printArrPf)
	.align		4
        /*001c*/ 	.word	index@(vprintf)
	.align		4
        /*0020*/ 	.word	0x00000000
	.align		4
        /*0024*/ 	.word	0xfffffffe
	.align		4
        /*0028*/ 	.word	0x00000000
	.align		4
        /*002c*/ 	.word	0xfffffffd
	.align		4
        /*0030*/ 	.word	0x00000000
	.align		4
        /*0034*/ 	.word	0xfffffffc


//--------------------- .nv.constant4             --------------------------
	.section	.nv.constant4,"a",@progbits
	.align	8
	.align		8
.nv.constant4:
        /*0000*/ 	.dword	$str
	.align		8
        /*0008*/ 	.dword	$str$1
	.align		8
        /*0010*/ 	.dword	$str$2
	.align		8
        /*0018*/ 	.dword	$str$3
	.align		8
        /*0020*/ 	.dword	vprintf


//--------------------- .text._Z10warpRedSumPjS_j --------------------------
	.section	.text._Z10warpRedSumPjS_j,"ax",@progbits
	.align	128
        .global         _Z10warpRedSumPjS_j
        .type           _Z10warpRedSumPjS_j,@function
        .size           _Z10warpRedSumPjS_j,(.L_x_41 - _Z10warpRedSumPjS_j)
        .other          _Z10warpRedSumPjS_j,@"STO_CUDA_ENTRY STV_DEFAULT"
_Z10warpRedSumPjS_j:
.text._Z10warpRedSumPjS_j:
[----:B------:R-:W-:Y:S01]  /*0000*/  LDC R1, c[0x0][0x37c] ;  /* 0x0000df00ff017b82 */ /* 0x000fe20000000800 */
[----:B------:R-:W0:Y:S07]  /*0010*/  S2R R3, SR_TID.X ;  /* 0x0000000000037919 */ /* 0x000e2e0000002100 */
[----:B------:R-:W1:Y:S01]  /*0020*/  LDC.64 R4, c[0x0][0x380] ;  /* 0x0000e000ff047b82 */ /* 0x000e620000000a00 */
[----:B------:R-:W0:Y:S01]  /*0030*/  LDCU UR7, c[0x0][0x360] ;  /* 0x00006c00ff0777ac */ /* 0x000e220008000800 */
[----:B------:R-:W0:Y:S01]  /*0040*/  S2R R0, SR_CTAID.X ;  /* 0x0000000000007919 */ /* 0x000e220000002500 */
[----:B------:R-:W2:Y:S05]  /*0050*/  LDCU.64 UR8, c[0x0][0x358] ;  /* 0x00006b00ff0877ac */ /* 0x000eaa0008000a00 */
[----:B------:R-:W3:Y:S01]  /*0060*/  LDC R9, c[0x0][0x390] ;  /* 0x0000e400ff097b82 */ /* 0x000ee20000000800 */
[----:B0-----:R-:W-:-:S04]  /*0070*/  IMAD R7, R0, UR7, R3 ;  /* 0x0000000700077c24 */ /* 0x001fc8000f8e0203 */
[----:B-1----:R-:W-:Y:S01]  /*0080*/  IMAD.WIDE R4, R7, 0x4, R4 ;  /* 0x0000000407047825 */ /* 0x002fe200078e0204 */
[----:B---3--:R-:W-:-:S05]  /*0090*/  SHF.R.U32.HI R7, RZ, 0x1, R9 ;  /* 0x00000001ff077819 */ /* 0x008fca0000011609 */
[----:B------:R-:W-:Y:S02]  /*00a0*/  IMAD.WIDE.U32 R6, R7, 0x4, R4 ;  /* 0x0000000407067825 */ /* 0x000fe400078e0004 */
[----:B--2---:R-:W2:Y:S04]  /*00b0*/  LDG.E R4, desc[UR8][R4.64] ;  /* 0x0000000804047981 */ /* 0x004ea8000c1e1900 */
[----:B------:R-:W2:Y:S01]  /*00c0*/  LDG.E R7, desc[UR8][R6.64] ;  /* 0x0000000806077981 */ /* 0x000ea2000c1e1900 */
[----:B------:R-:W-:Y:S02]  /*00d0*/  ISETP.GE.U32.AND P0, PT, R9, 0x4, PT ;  /* 0x000000040900780c */ /* 0x000fe40003f06070 */
[----:B------:R-:W-:Y:S01]  /*00e0*/  LOP3.LUT R2, R3, 0x1f, RZ, 0xc0, !PT ;  /* 0x0000001f03027812 */ /* 0x000fe200078ec0ff */
[----:B--2---:R-:W-:-:S10]  /*00f0*/  IMAD.IADD R8, R4, 0x1, R7 ;  /* 0x0000000104087824 */ /* 0x004fd400078e0207 */
[----:B------:R-:W-:Y:S05]  /*0100*/  @!P0 BRA `(.L_x_0) ;  /* 0x0000000000408947 */ /* 0x000fea0003800000 */
[----:B------:R-:W-:-:S04]  /*0110*/  SHF.R.U32.HI R4, RZ, 0x2, R9 ;  /* 0x00000002ff047819 */ /* 0x000fc80000011609 */
[----:B------:R-:W-:-:S07]  /*0120*/  VIMNMX.U32 R5, PT, PT, R4, 0x10, PT ;  /* 0x0000001004057848 */ /* 0x000fce0003fe0000 */
.L_x_3:
[----:B------:R-:W-:Y:S01]  /*0130*/  IMAD.SHL.U32 R7, R5, 0x2, RZ ;  /* 0x0000000205077824 */ /* 0x000fe200078e00ff */
[----:B------:R-:W-:Y:S05]  /*0140*/  WARPSYNC.ALL ;  /* 0x0000000000007948 */ /* 0x000fea0003800000 */
[CC--:B------:R-:W-:Y:S02]  /*0150*/  ISETP.GE.U32.AND P1, PT, R2.reuse, R7.reuse, PT ;  /* 0x000000070200720c */ /* 0x0c0fe40003f26070 */
[----:B------:R-:W-:-:S13]  /*0160*/  ISETP.GE.U32.AND P0, PT, R2, R7, PT ;  /* 0x000000070200720c */ /* 0x000fda0003f06070 */
[----:B------:R-:W-:Y:S01]  /*0170*/  VOTE.ANY R4, PT, !P0 ;  /* 0x0000000000047806 */ /* 0x000fe200040e0100 */
[----:B------:R-:W-:Y:S04]  /*0180*/  BSSY B0, `(.L_x_1) ;  /* 0x0000005000007945 */ /* 0x000fe80003800000 */
[----:B------:R-:W-:Y:S05]  /*0190*/  @P1 BRA `(.L_x_2) ;  /* 0x00000000000c1947 */ /* 0x000fea0003800000 */
[----:B------:R-:W-:Y:S05]  /*01a0*/  WARPSYNC R4 ;  /* 0x0000000004007348 */ /* 0x000fea0003800000 */
[----:B------:R-:W0:Y:S02]  /*01b0*/  SHFL.DOWN PT, R7, R8, R5, 0x1f ;  /* 0x08001f0508077589 */ /* 0x000e2400000e0000 */
[----:B0-----:R-:W-:-:S07]  /*01c0*/  IMAD.IADD R8, R8, 0x1, R7 ;  /* 0x0000000108087824 */ /* 0x001fce00078e0207 */
.L_x_2:
[----:B------:R-:W-:Y:S05]  /*01d0*/  BSYNC B0 ;  /* 0x0000000000007941 */ /* 0x000fea0003800000 */
.L_x_1:
[----:B------:R-:W-:Y:S02]  /*01e0*/  ISETP.GT.U32.AND P0, PT, R5, 0x1, PT ;  /* 0x000000010500780c */ /* 0x000fe40003f04070 */
[----:B------:R-:W-:-:S11]  /*01f0*/  SHF.R.U32.HI R5, RZ, 0x1, R5 ;  /* 0x00000001ff057819 */ /* 0x000fd60000011605 */
[----:B------:R-:W-:Y:S05]  /*0200*/  @P0 BRA `(.L_x_3) ;  /* 0xfffffffc00c80947 */ /* 0x000fea000383ffff */
.L_x_0:
[----:B------:R-:W-:Y:S01]  /*0210*/  ISETP.NE.AND P1, PT, R2, RZ, PT ;  /* 0x000000ff0200720c */ /* 0x000fe20003f25270 */
[----:B------:R-:W-:Y:S05]  /*0220*/  WARPSYNC.ALL ;  /* 0x0000000000007948 */ /* 0x000fea0003800000 */
[----:B------:R-:W-:Y:S01]  /*0230*/  UISETP.GE.U32.AND UP0, UPT, UR7, 0x40, UPT ;  /* 0x000000400700788c */ /* 0x000fe2000bf06070 */
[----:B------:R-:W-:-:S06]  /*0240*/  ISETP.NE.AND P0, PT, R3, RZ, PT ;  /* 0x000000ff0300720c */ /* 0x000fcc0003f05270 */
[----:B------:R-:W0:Y:S01]  /*0250*/  @!P1 S2R R5, SR_CgaCtaId ;  /* 0x0000000000059919 */ /* 0x000e220000008800 */
[----:B------:R-:W-:Y:S02]  /*0260*/  @!P1 MOV R4, 0x400 ;  /* 0x0000040000049802 */ /* 0x000fe40000000f00 */
[----:B------:R-:W-:-:S04]  /*0270*/  @!P1 SHF.R.U32.HI R2, RZ, 0x3, R3 ;  /* 0x00000003ff029819 */ /* 0x000fc80000011603 */
[----:B------:R-:W-:Y:S02]  /*0280*/  @!P1 LOP3.LUT R2, R2, 0x7c, RZ, 0xc0, !PT ;  /* 0x0000007c02029812 */ /* 0x000fe400078ec0ff */
[----:B0-----:R-:W-:-:S05]  /*0290*/  @!P1 LEA R5, R5, R4, 0x18 ;  /* 0x0000000405059211 */ /* 0x001fca00078ec0ff */
[----:B------:R-:W-:-:S05]  /*02a0*/  @!P1 IMAD.IADD R5, R2, 0x1, R5 ;  /* 0x0000000102059824 */ /* 0x000fca00078e0205 */
[----:B------:R0:W-:Y:S01]  /*02b0*/  @!P1 STS [R5], R8 ;  /* 0x0000000805009388 */ /* 0x0001e20000000800 */
[----:B------:R-:W-:Y:S06]  /*02c0*/  BAR.SYNC.DEFER_BLOCKING 0x0 ;  /* 0x0000000000007b1d */ /* 0x000fec0000010000 */
[----:B------:R-:W-:Y:S05]  /*02d0*/  BRA.U !UP0, `(.L_x_4) ;  /* 0x0000000108407547 */ /* 0x000fea000b800000 */
[----:B------:R-:W1:Y:S01]  /*02e0*/  S2UR UR5, SR_CgaCtaId ;  /* 0x00000000000579c3 */ /* 0x000e620000008800 */
[----:B------:R-:W-:Y:S01]  /*02f0*/  UMOV UR4, 0x400 ;  /* 0x0000040000047882 */ /* 0x000fe20000000000 */
[----:B------:R-:W-:-:S06]  /*0300*/  USHF.R.U32.HI UR6, URZ, 0x6, UR7 ;  /* 0x00000006ff067899 */ /* 0x000fcc0008011607 */
[----:B------:R-:W-:Y:S01]  /*0310*/  IMAD.U32 R4, RZ, RZ, UR6 ;  /* 0x00000006ff047e24 */ /* 0x000fe2000f8e00ff */
[----:B-1----:R-:W-:-:S06]  /*0320*/  ULEA UR4, UR5, UR4, 0x18 ;  /* 0x0000000405047291 */ /* 0x002fcc000f8ec0ff */
[----:B------:R-:W-:-:S07]  /*0330*/  LEA R2, R3, UR4, 0x2 ;  /* 0x0000000403027c11 */ /* 0x000fce000f8e10ff */
.L_x_5:
[----:B------:R-:W-:-:S13]  /*0340*/  ISETP.GE.U32.AND P1, PT, R3, R4, PT ;  /* 0x000000040300720c */ /* 0x000fda0003f26070 */
[----:B0-----:R-:W-:Y:S01]  /*0350*/  @!P1 IMAD R5, R4, 0x4, R2 ;  /* 0x0000000404059824 */ /* 0x001fe200078e0202 */
[----:B------:R-:W-:Y:S05]  /*0360*/  @!P1 LDS R6, [R2] ;  /* 0x0000000002069984 */ /* 0x000fea0000000800 */
[----:B------:R-:W0:Y:S02]  /*0370*/  @!P1 LDS R5, [R5] ;  /* 0x0000000005059984 */ /* 0x000e240000000800 */
[----:B0-----:R-:W-:-:S05]  /*0380*/  @!P1 IMAD.IADD R7, R5, 0x1, R6 ;  /* 0x0000000105079824 */ /* 0x001fca00078e0206 */
[----:B------:R1:W-:Y:S01]  /*0390*/  @!P1 STS [R2], R7 ;  /* 0x0000000702009388 */ /* 0x0003e20000000800 */
[----:B------:R-:W-:Y:S01]  /*03a0*/  BAR.SYNC.DEFER_BLOCKING 0x0 ;  /* 0x0000000000007b1d */ /* 0x000fe20000010000 */
[----:B------:R-:W-:Y:S02]  /*03b0*/  ISETP.GT.U32.AND P1, PT, R4, 0x1, PT ;  /* 0x000000010400780c */ /* 0x000fe40003f24070 */
[----:B------:R-:W-:-:S11]  /*03c0*/  SHF.R.U32.HI R4, RZ, 0x1, R4 ;  /* 0x00000001ff047819 */ /* 0x000fd60000011604 */
[----:B-1----:R-:W-:Y:S05]  /*03d0*/  @P1 BRA `(.L_x_5) ;  /* 0xfffffffc00d81947 */ /* 0x002fea000383ffff */
.L_x_4:
[----:B------:R-:W-:Y:S05]  /*03e0*/  @P0 EXIT ;  /* 0x000000000000094d */ /* 0x000fea0003800000 */
[----:B------:R-:W1:Y:S01]  /*03f0*/  S2UR UR5, SR_CgaCtaId ;  /* 0x00000000000579c3 */ /* 0x000e620000008800 */
[----:B------:R-:W-:-:S07]  /*0400*/  UMOV UR4, 0x400 ;  /* 0x0000040000047882 */ /* 0x000fce0000000000 */
[----:B------:R-:W2:Y:S01]  /*0410*/  LDC.64 R2, c[0x0][0x388] ;  /* 0x0000e200ff027b82 */ /* 0x000ea20000000a00 */
[----:B-1----:R-:W-:Y:S01]  /*0420*/  ULEA UR4, UR5, UR4, 0x18 ;  /* 0x0000000405047291 */ /* 0x002fe2000f8ec0ff */
[----:B--2---:R-:W-:-:S08]  /*0430*/  IMAD.WIDE.U32 R2, R0, 0x4, R2 ;  /* 0x0000000400027825 */ /* 0x004fd000078e0002 */
[----:B0-----:R-:W0:Y:S04]  /*0440*/  LDS R5, [UR4] ;  /* 0x00000004ff057984 */ /* 0x001e280008000800 */
[----:B0-----:R-:W-:Y:S01]  /*0450*/  STG.E desc[UR8][R2.64], R5 ;  /* 0x0000000502007986 */ /* 0x001fe2000c101908 */
[----:B------:R-:W-:Y:S05]  /*0460*/  EXIT ;  /* 0x000000000000794d */ /* 0x000fea0003800000 */
.L_x_6:
[----:B------:R-:W-:-:S00]  /*0470*/  BRA `(.L_x_6) ;  /* 0xfffffffc00fc7947 */ /* 0x000fc0000383ffff */
[----:B------:R-:W-:-:S00]  /*0480*/  NOP ;  /* 0x0000000000007918 */ /* 0x000fc00000000000 */
[----:B------:R-:W-:-:S00]  /*0490*/  NOP ;  /* 0x0000000000007918 */ /* 0x000fc00000000000 */
[----:B------:R-:W-:-:S00]  /*04a0*/  NOP ;  /* 0x0000000000007918 */ /* 0x000fc00000000000 */
[----:B------:R-:W-:-:S00]  /*04b0*/  NOP ;  /* 0x0000000000007918 */ /* 0x000fc00000000000 */
[----:B------:R-:W-:-:S00]  /*04c0*/  NOP ;  /* 0x0000000000007918 */ /* 0x000fc00000000000 */
[----:B------:R-:W-:-:S00]  /*04d0*/  NOP ;  /* 0x0000000000007918 */ /* 0x000fc00000000000 */
[----:B------:R-:W-:-:S00]  /*04e0*/  NOP ;  /* 0x0000000000007918 */ /* 0x000fc00000000000 */
[----:B------:R-:W-:-:S00]  /*04f0*/  NOP ;  /* 0x0000000000007918 */ /* 0x000fc00000000000 */
.L_x_41:


//--------------------- .text._Z12naiveWarpRedPjS_S_i --------------------------
	.section	.text._Z12naiveWarpRedPjS_S_i,"ax",@progbits
	.align	128
        .global         _Z12naiveWarpRedPjS_S_i
        .type           _Z12naiveWarpRedPjS_S_i,@function
        .size           _Z12naiveWarpRedPjS_S_i,(.L_x_42 - _Z12naiveWarpRedPjS_S_i)
        .other          _Z12naiveWarpRedPjS_S_i,@"STO_CUDA_ENTRY STV_DEFAULT"
_Z12naiveWarpRedPjS_S_i:
.text._Z12naiveWarpRedPjS_S_i:
[----:B------:R-:W-:Y:S01]  /*0000*/  LDC R1, c[0x0][0x37c] ;  /* 0x0000df00ff017b82 */ /* 0x000fe20000000800 */
[----:B------:R-:W0:Y:S07]  /*0010*/  S2R R0, SR_CTAID.X ;  /* 0x0000000000007919 */ /* 0x000e2e0000002500 */
[----:B------:R-:W1:Y:S01]  /*0020*/  LDC R13, c[0x0][0x398] ;  /* 0x0000e600ff0d7b82 */ /* 0x000e620000000800 */
[----:B------:R-:W0:Y:S01]  /*0030*/  LDCU UR7, c[0x0][0x360] ;  /* 0x00006c00ff0777ac */ /* 0x000e220008000800 */
[----:B------:R-:W2:Y:S01]  /*0040*/  S2R R2, SR_TID.X ;  /* 0x0000000000027919 */ /* 0x000ea20000002100 */
[----:B------:R-:W3:Y:S05]  /*0050*/  LDCU.64 UR8, c[0x0][0x358] ;  /* 0x00006b00ff0877ac */ /* 0x000eea0008000a00 */
[----:B------:R-:W4:Y:S08]  /*0060*/  LDC.64 R4, c[0x0][0x380] ;  /* 0x0000e000ff047b82 */ /* 0x000f300000000a00 */
[----:B------:R-:W5:Y:S01]  /*0070*/  LDC.64 R6, c[0x0][0x388] ;  /* 0x0000e200ff067b82 */ /* 0x000f620000000a00 */
[----:B-1----:R-:W-:-:S04]  /*0080*/  LEA.HI R8, R13, R13, RZ, 0x1 ;  /* 0x0000000d0d087211 */ /* 0x002fc800078f08ff */
[----:B------:R-:W-:Y:S01]  /*0090*/  SHF.R.S32.HI R11, RZ, 0x1, R8 ;  /* 0x00000001ff0b7819 */ /* 0x000fe20000011408 */
[----:B0-----:R-:W-:-:S04]  /*00a0*/  IMAD R3, R0, UR7, RZ ;  /* 0x0000000700037c24 */ /* 0x001fc8000f8e02ff */
[----:B--2---:R-:W-:-:S04]  /*00b0*/  IMAD R3, R3, 0x2, R2 ;  /* 0x0000000203037824 */ /* 0x004fc800078e0202 */
[----:B----4-:R-:W-:-:S04]  /*00c0*/  IMAD.WIDE R4, R3, 0x4, R4 ;  /* 0x0000000403047825 */ /* 0x010fc800078e0204 */
[----:B-----5:R-:W-:Y:S02]  /*00d0*/  IMAD.WIDE R6, R3, 0x4, R6 ;  /* 0x0000000403067825 */ /* 0x020fe400078e0206 */
[----:B---3--:R-:W2:Y:S02]  /*00e0*/  LDG.E R3, desc[UR8][R4.64] ;  /* 0x0000000804037981 */ /* 0x008ea4000c1e1900 */
[----:B------:R-:W-:-:S04]  /*00f0*/  IMAD.WIDE R8, R11, 0x4, R4 ;  /* 0x000000040b087825 */ /* 0x000fc800078e0204 */
[----:B------:R-:W-:Y:S02]  /*0100*/  IMAD.WIDE R10, R11, 0x4, R6 ;  /* 0x000000040b0a7825 */ /* 0x000fe400078e0206 */
[----:B------:R-:W2:Y:S04]  /*0110*/  LDG.E R6, desc[UR8][R6.64] ;  /* 0x0000000806067981 */ /* 0x000ea8000c1e1900 */
[----:B------:R-:W3:Y:S04]  /*0120*/  LDG.E R9, desc[UR8][R8.64] ;  /* 0x0000000808097981 */ /* 0x000ee8000c1e1900 */
[----:B------:R-:W3:Y:S01]  /*0130*/  LDG.E R10, desc[UR8][R10.64] ;  /* 0x000000080a0a7981 */ /* 0x000ee2000c1e1900 */
[----:B------:R-:W-:Y:S01]  /*0140*/  ISETP.GE.AND P0, PT, R13, 0x4, PT ;  /* 0x000000040d00780c */ /* 0x000fe20003f06270 */
[----:B--2---:R-:W-:Y:S01]  /*0150*/  IMAD R12, R3, R6, RZ ;  /* 0x00000006030c7224 */ /* 0x004fe200078e02ff */
[----:B------:R-:W-:-:S03]  /*0160*/  LOP3.LUT R3, R2, 0x1f, RZ, 0xc0, !PT ;  /* 0x0000001f02037812 */ /* 0x000fc600078ec0ff */
[----:B---3--:R-:W-:-:S08]  /*0170*/  IMAD R12, R9, R10, R12 ;  /* 0x0000000a090c7224 */ /* 0x008fd000078e020c */
[----:B------:R-:W-:Y:S05]  /*0180*/  @!P0 BRA `(.L_x_7) ;  /* 0x0000000000408947 */ /* 0x000fea0003800000 */
[----:B------:R-:W-:-:S04]  /*0190*/  SHF.R.U32.HI R4, RZ, 0x2, R13 ;  /* 0x00000002ff047819 */ /* 0x000fc8000001160d */
[----:B------:R-:W-:-:S07]  /*01a0*/  VIMNMX.U32 R5, PT, PT, R4, 0x10, PT ;  /* 0x0000001004057848 */ /* 0x000fce0003fe0000 */
.L_x_10:
        /* <DEDUP_REMOVED lines=10> */
.L_x_9:
[----:B------:R-:W-:Y:S05]  /*0250*/  BSYNC B0 ;  /* 0x0000000000007941 */ /* 0x000fea0003800000 */
.L_x_8:
[----:B------:R-:W-:Y:S02]  /*0260*/  ISETP.GT.U32.AND P0, PT, R5, 0x1, PT ;  /* 0x000000010500780c */ /* 0x000fe40003f04070 */
[----:B------:R-:W-:-:S11]  /*0270*/  SHF.R.U32.HI R5, RZ, 0x1, R5 ;  /* 0x00000001ff057819 */ /* 0x000fd60000011605 */
[----:B------:R-:W-:Y:S05]  /*0280*/  @P0 BRA `(.L_x_10) ;  /* 0xfffffffc00c80947 */ /* 0x000fea000383ffff */
.L_x_7:
        /* <DEDUP_REMOVED lines=18> */
[----:B0-----:R-:W-:-:S07]  /*03b0*/  LEA R3, R2, UR4, 0x2 ;  /* 0x0000000402037c11 */ /* 0x001fce000f8e10ff */
.L_x_12:
[----:B------:R-:W-:-:S13]  /*03c0*/  ISETP.GE.U32.AND P1, PT, R2, R4, PT ;  /* 0x000000040200720c */ /* 0x000fda0003f26070 */
[----:B------:R-:W-:Y:S01]  /*03d0*/  @!P1 IMAD R5, R4, 0x4, R3 ;  /* 0x0000000404059824 */ /* 0x000fe200078e0203 */
        /* <DEDUP_REMOVED lines=8> */
.L_x_11:
[----:B------:R-:W-:Y:S05]  /*0460*/  @P0 EXIT ;  /* 0x000000000000094d */ /* 0x000fea0003800000 */
[----:B------:R-:W1:Y:S01]  /*0470*/  S2UR UR5, SR_CgaCtaId ;  /* 0x00000000000579c3 */ /* 0x000e620000008800 */
[----:B------:R-:W-:-:S07]  /*0480*/  UMOV UR4, 0x400 ;  /* 0x0000040000047882 */ /* 0x000fce0000000000 */
[----:B0-----:R-:W0:Y:S01]  /*0490*/  LDC.64 R2, c[0x0][0x390] ;  /* 0x0000e400ff027b82 */ /* 0x001e220000000a00 */
[----:B-1----:R-:W-:Y:S01]  /*04a0*/  ULEA UR4, UR5, UR4, 0x18 ;  /* 0x0000000405047291 */ /* 0x002fe2000f8ec0ff */
[----:B0-----:R-:W-:-:S08]  /*04b0*/  IMAD.WIDE.U32 R2, R0, 0x4, R2 ;  /* 0x0000000400027825 */ /* 0x001fd000078e0002 */
[----:B------:R-:W0:Y:S04]  /*04c0*/  LDS R5, [UR4] ;  /* 0x00000004ff057984 */ /* 0x000e280008000800 */
[----:B0-----:R-:W-:Y:S01]  /*04d0*/  STG.E desc[UR8][R2.64], R5 ;  /* 0x0000000502007986 */ /* 0x001fe2000c101908 */
[----:B------:R-:W-:Y:S05]  /*04e0*/  EXIT ;  /* 0x000000000000794d */ /* 0x000fea0003800000 */
.L_x_13:
        /* <DEDUP_REMOVED lines=9> */
.L_x_42:


//--------------------- .text._Z12sharedMemSumPjj --------------------------
	.section	.text._Z12sharedMemSumPjj,"ax",@progbits
	.align	128
        .global         _Z12sharedMemSumPjj
        .type           _Z12sharedMemSumPjj,@function
        .size           _Z12sharedMemSumPjj,(.L_x_43 - _Z12sharedMemSumPjj)
        .other          _Z12sharedMemSumPjj,@"STO_CUDA_ENTRY STV_DEFAULT"
_Z12sharedMemSumPjj:
.text._Z12sharedMemSumPjj:
[----:B------:R-:W-:Y:S01]  /*0000*/  LDC R1, c[0x0][0x37c] ;  /* 0x0000df00ff017b82 */ /* 0x000fe20000000800 */
[----:B------:R-:W0:Y:S01]  /*0010*/  S2R R0, SR_CTAID.X ;  /* 0x0000000000007919 */ /* 0x000e220000002500 */
[----:B------:R-:W0:Y:S06]  /*0020*/  LDCU UR4, c[0x0][0x360] ;  /* 0x00006c00ff0477ac */ /* 0x000e2c0008000800 */
[----:B------:R-:W1:Y:S01]  /*0030*/  LDC R6, c[0x0][0x388] ;  /* 0x0000e200ff067b82 */ /* 0x000e620000000800 */
[----:B------:R-:W2:Y:S01]  /*0040*/  S2R R9, SR_TID.X ;  /* 0x0000000000097919 */ /* 0x000ea20000002100 */
[----:B------:R-:W3:Y:S06]  /*0050*/  LDCU.64 UR6, c[0x0][0x358] ;  /* 0x00006b00ff0677ac */ /* 0x000eec0008000a00 */
[----:B------:R-:W4:Y:S01]  /*0060*/  LDC.64 R4, c[0x0][0x380] ;  /* 0x0000e000ff047b82 */ /* 0x000f220000000a00 */
[----:B0-----:R-:W-:-:S04]  /*0070*/  IMAD R0, R0, UR4, RZ ;  /* 0x0000000400007c24 */ /* 0x001fc8000f8e02ff */
[----:B--2---:R-:W-:-:S05]  /*0080*/  IMAD R3, R0, 0x2, R9 ;  /* 0x0000000200037824 */ /* 0x004fca00078e0209 */
[----:B-1----:R-:W-:Y:S01]  /*0090*/  LEA.HI R7, R6, R3, RZ, 0x1f ;  /* 0x0000000306077211 */ /* 0x002fe200078ff8ff */
[----:B----4-:R-:W-:-:S04]  /*00a0*/  IMAD.WIDE R2, R3, 0x4, R4 ;  /* 0x0000000403027825 */ /* 0x010fc800078e0204 */
[----:B------:R-:W-:Y:S01]  /*00b0*/  IMAD.WIDE.U32 R4, R7, 0x4, R4 ;  /* 0x0000000407047825 */ /* 0x000fe200078e0004 */
[----:B---3--:R-:W2:Y:S05]  /*00c0*/  LDG.E R0, desc[UR6][R2.64] ;  /* 0x0000000602007981 */ /* 0x008eaa000c1e1900 */
[----:B------:R-:W2:Y:S01]  /*00d0*/  LDG.E R5, desc[UR6][R4.64] ;  /* 0x0000000604057981 */ /* 0x000ea2000c1e1900 */
[----:B------:R-:W0:Y:S01]  /*00e0*/  S2UR UR5, SR_CgaCtaId ;  /* 0x00000000000579c3 */ /* 0x000e220000008800 */
[----:B------:R-:W-:Y:S01]  /*00f0*/  UMOV UR4, 0x400 ;  /* 0x0000040000047882 */ /* 0x000fe20000000000 */
[----:B------:R-:W-:Y:S02]  /*0100*/  ISETP.GE.U32.AND P1, PT, R6, 0x4, PT ;  /* 0x000000040600780c */ /* 0x000fe40003f26070 */
[----:B------:R-:W-:Y:S01]  /*0110*/  ISETP.NE.AND P0, PT, R9, RZ, PT ;  /* 0x000000ff0900720c */ /* 0x000fe20003f05270 */
[----:B0-----:R-:W-:-:S06]  /*0120*/  ULEA UR4, UR5, UR4, 0x18 ;  /* 0x0000000405047291 */ /* 0x001fcc000f8ec0ff */
[----:B------:R-:W-:Y:S01]  /*0130*/  LEA R7, R9, UR4, 0x2 ;  /* 0x0000000409077c11 */ /* 0x000fe2000f8e10ff */
[----:B--2---:R-:W-:-:S05]  /*0140*/  IMAD.IADD R0, R0, 0x1, R5 ;  /* 0x0000000100007824 */ /* 0x004fca00078e0205 */
[----:B------:R0:W-:Y:S01]  /*0150*/  STS [R7], R0 ;  /* 0x0000000007007388 */ /* 0x0001e20000000800 */
[----:B------:R-:W-:Y:S06]  /*0160*/  BAR.SYNC.DEFER_BLOCKING 0x0 ;  /* 0x0000000000007b1d */ /* 0x000fec0000010000 */
[----:B------:R-:W-:Y:S05]  /*0170*/  @!P1 BRA `(.L_x_14) ;  /* 0x00000000002c9947 */ /* 0x000fea0003800000 */
[----:B0-----:R-:W-:-:S07]  /*0180*/  SHF.R.U32.HI R0, RZ, 0x2, R6 ;  /* 0x00000002ff007819 */ /* 0x001fce0000011606 */
.L_x_15:
        /* <DEDUP_REMOVED lines=10> */
.L_x_14:
[----:B------:R-:W-:Y:S05]  /*0230*/  @P0 EXIT ;  /* 0x000000000000094d */ /* 0x000fea0003800000 */
[----:B------:R-:W1:Y:S01]  /*0240*/  S2UR UR5, SR_CgaCtaId ;  /* 0x00000000000579c3 */ /* 0x000e620000008800 */
[----:B------:R-:W-:Y:S02]  /*0250*/  UMOV UR4, 0x400 ;  /* 0x0000040000047882 */ /* 0x000fe40000000000 */
[----:B-1----:R-:W-:-:S09]  /*0260*/  ULEA UR4, UR5, UR4, 0x18 ;  /* 0x0000000405047291 */ /* 0x002fd2000f8ec0ff */
[----:B------:R-:W1:Y:S04]  /*0270*/  LDS R5, [UR4] ;  /* 0x00000004ff057984 */ /* 0x000e680008000800 */
[----:B-1----:R-:W-:Y:S01]  /*0280*/  STG.E desc[UR6][R2.64], R5 ;  /* 0x0000000502007986 */ /* 0x002fe2000c101906 */
[----:B------:R-:W-:Y:S05]  /*0290*/  EXIT ;  /* 0x000000000000794d */ /* 0x000fea0003800000 */
.L_x_16:
        /* <DEDUP_REMOVED lines=14> */
.L_x_43:


//--------------------- .text._Z14naiveSharedMemPjS_S_j --------------------------
	.section	.text._Z14naiveSharedMemPjS_S_j,"ax",@progbits
	.align	128
        .global         _Z14naiveSharedMemPjS_S_j
        .type           _Z14naiveSharedMemPjS_S_j,@function
        .size           _Z14naiveSharedMemPjS_S_j,(.L_x_44 - _Z14naiveSharedMemPjS_S_j)
        .other          _Z14naiveSharedMemPjS_S_j,@"STO_CUDA_ENTRY STV_DEFAULT"
_Z14naiveSharedMemPjS_S_j:
.text._Z14naiveSharedMemPjS_S_j:
[----:B------:R-:W-:Y:S01]  /*0000*/  LDC R1, c[0x0][0x37c] ;  /* 0x0000df00ff017b82 */ /* 0x000fe20000000800 */
[----:B------:R-:W0:Y:S01]  /*0010*/  S2R R9, SR_CTAID.X ;  /* 0x0000000000097919 */ /* 0x000e220000002500 */
[----:B------:R-:W0:Y:S06]  /*0020*/  LDCU UR4, c[0x0][0x360] ;  /* 0x00006c00ff0477ac */ /* 0x000e2c0008000800 */
[----:B------:R-:W1:Y:S01]  /*0030*/  LDC.64 R4, c[0x0][0x380] ;  /* 0x0000e000ff047b82 */ /* 0x000e620000000a00 */
[----:B------:R-:W2:Y:S01]  /*0040*/  S2R R2, SR_TID.X ;  /* 0x0000000000027919 */ /* 0x000ea20000002100 */
[----:B------:R-:W3:Y:S06]  /*0050*/  LDCU.64 UR6, c[0x0][0x358] ;  /* 0x00006b00ff0677ac */ /* 0x000eec0008000a00 */
[----:B------:R-:W4:Y:S08]  /*0060*/  LDC R3, c[0x0][0x398] ;  /* 0x0000e600ff037b82 */ /* 0x000f300000000800 */
[----:B------:R-:W5:Y:S01]  /*0070*/  LDC.64 R6, c[0x0][0x388] ;  /* 0x0000e200ff067b82 */ /* 0x000f620000000a00 */
[----:B0-----:R-:W-:Y:S01]  /*0080*/  IMAD R9, R9, UR4, RZ ;  /* 0x0000000409097c24 */ /* 0x001fe2000f8e02ff */
[----:B----4-:R-:W-:-:S03]  /*0090*/  SHF.R.U32.HI R13, RZ, 0x1, R3 ;  /* 0x00000001ff0d7819 */ /* 0x010fc60000011603 */
[----:B--2---:R-:W-:-:S04]  /*00a0*/  IMAD R0, R9, 0x2, R2 ;  /* 0x0000000209007824 */ /* 0x004fc800078e0202 */
[----:B-1----:R-:W-:-:S04]  /*00b0*/  IMAD.WIDE R4, R0, 0x4, R4 ;  /* 0x0000000400047825 */ /* 0x002fc800078e0204 */
[----:B-----5:R-:W-:-:S04]  /*00c0*/  IMAD.WIDE R6, R0, 0x4, R6 ;  /* 0x0000000400067825 */ /* 0x020fc800078e0206 */
[C---:B------:R-:W-:Y:S02]  /*00d0*/  IMAD.WIDE.U32 R8, R13.reuse, 0x4, R4 ;  /* 0x000000040d087825 */ /* 0x040fe400078e0004 */
[----:B---3--:R0:W2:Y:S02]  /*00e0*/  LDG.E R4, desc[UR6][R4.64] ;  /* 0x0000000604047981 */ /* 0x0080a4000c1e1900 */
[----:B------:R-:W-:Y:S02]  /*00f0*/  IMAD.WIDE.U32 R10, R13, 0x4, R6 ;  /* 0x000000040d0a7825 */ /* 0x000fe400078e0006 */
[----:B------:R-:W3:Y:S04]  /*0100*/  LDG.E R6, desc[UR6][R6.64] ;  /* 0x0000000606067981 */ /* 0x000ee8000c1e1900 */
[----:B------:R-:W4:Y:S04]  /*0110*/  LDG.E R8, desc[UR6][R8.64] ;  /* 0x0000000608087981 */ /* 0x000f28000c1e1900 */
[----:B------:R-:W5:Y:S01]  /*0120*/  LDG.E R10, desc[UR6][R10.64] ;  /* 0x000000060a0a7981 */ /* 0x000f62000c1e1900 */
[----:B------:R-:W1:Y:S01]  /*0130*/  S2UR UR5, SR_CgaCtaId ;  /* 0x00000000000579c3 */ /* 0x000e620000008800 */
[----:B------:R-:W-:Y:S01]  /*0140*/  UMOV UR4, 0x400 ;  /* 0x0000040000047882 */ /* 0x000fe20000000000 */
[----:B------:R-:W-:Y:S01]  /*0150*/  IADD3 R12, PT, PT, R2, R3, RZ ;  /* 0x00000003020c7210 */ /* 0x000fe20007ffe0ff */
[----:B-1----:R-:W-:-:S06]  /*0160*/  ULEA UR4, UR5, UR4, 0x18 ;  /* 0x0000000405047291 */ /* 0x002fcc000f8ec0ff */
[----:B------:R-:W-:-:S05]  /*0170*/  LEA R12, R12, UR4, 0x2 ;  /* 0x000000040c0c7c11 */ /* 0x000fca000f8e10ff */
[----:B------:R-:W-:Y:S01]  /*0180*/  IMAD R14, R13, 0x4, R12 ;  /* 0x000000040d0e7824 */ /* 0x000fe200078e020c */
[----:B------:R-:W-:-:S03]  /*0190*/  LEA R13, R3, R12, 0x2 ;  /* 0x0000000c030d7211 */ /* 0x000fc600078e10ff */
[C---:B0-----:R-:W-:Y:S01]  /*01a0*/  IMAD R5, R3.reuse, 0x4, R14 ;  /* 0x0000000403057824 */ /* 0x041fe200078e020e */
[----:B------:R-:W-:Y:S02]  /*01b0*/  ISETP.GE.U32.AND P1, PT, R3, 0x4, PT ;  /* 0x000000040300780c */ /* 0x000fe40003f26070 */
[C---:B------:R-:W-:Y:S01]  /*01c0*/  ISETP.NE.AND P0, PT, R2.reuse, RZ, PT ;  /* 0x000000ff0200720c */ /* 0x040fe20003f05270 */
[----:B--2---:R0:W-:Y:S04]  /*01d0*/  STS [R12], R4 ;  /* 0x000000040c007388 */ /* 0x0041e80000000800 */
[----:B---3--:R-:W-:Y:S04]  /*01e0*/  STS [R13], R6 ;  /* 0x000000060d007388 */ /* 0x008fe80000000800 */
[----:B----4-:R-:W-:Y:S04]  /*01f0*/  STS [R14], R8 ;  /* 0x000000080e007388 */ /* 0x010fe80000000800 */
[----:B-----5:R-:W-:Y:S04]  /*0200*/  STS [R5], R10 ;  /* 0x0000000a05007388 */ /* 0x020fe80000000800 */
[----:B------:R-:W-:Y:S04]  /*0210*/  LDS R7, [R12] ;  /* 0x000000000c077984 */ /* 0x000fe80000000800 */
[----:B------:R-:W1:Y:S04]  /*0220*/  LDS R16, [R13] ;  /* 0x000000000d107984 */ /* 0x000e680000000800 */
[----:B------:R-:W2:Y:S01]  /*0230*/  LDS R9, [R14] ;  /* 0x000000000e097984 */ /* 0x000ea20000000800 */
[----:B0-----:R-:W-:Y:S01]  /*0240*/  LEA R4, R2, UR4, 0x2 ;  /* 0x0000000402047c11 */ /* 0x001fe2000f8e10ff */
[----:B-1----:R-:W-:-:S04]  /*0250*/  IMAD R7, R7, R16, RZ ;  /* 0x0000001007077224 */ /* 0x002fc800078e02ff */
[----:B--2---:R-:W-:-:S05]  /*0260*/  IMAD R7, R10, R9, R7 ;  /* 0x000000090a077224 */ /* 0x004fca00078e0207 */
[----:B------:R0:W-:Y:S01]  /*0270*/  STS [R4], R7 ;  /* 0x0000000704007388 */ /* 0x0001e20000000800 */
[----:B------:R-:W-:Y:S06]  /*0280*/  BAR.SYNC.DEFER_BLOCKING 0x0 ;  /* 0x0000000000007b1d */ /* 0x000fec0000010000 */
[----:B------:R-:W-:Y:S05]  /*0290*/  @!P1 BRA `(.L_x_17) ;  /* 0x00000000002c9947 */ /* 0x000fea0003800000 */
[----:B------:R-:W-:-:S07]  /*02a0*/  SHF.R.U32.HI R3, RZ, 0x2, R3 ;  /* 0x00000002ff037819 */ /* 0x000fce0000011603 */
.L_x_18:
[----:B------:R-:W-:-:S13]  /*02b0*/  ISETP.GE.U32.AND P1, PT, R2, R3, PT ;  /* 0x000000030200720c */ /* 0x000fda0003f26070 */
[----:B------:R-:W-:Y:S01]  /*02c0*/  @!P1 LEA R5, R3, R4, 0x2 ;  /* 0x0000000403059211 */ /* 0x000fe200078e10ff */
        /* <DEDUP_REMOVED lines=8> */
.L_x_17:
[----:B------:R-:W-:Y:S05]  /*0350*/  @P0 EXIT ;  /* 0x000000000000094d */ /* 0x000fea0003800000 */
[----:B------:R-:W1:Y:S01]  /*0360*/  S2UR UR5, SR_CgaCtaId ;  /* 0x00000000000579c3 */ /* 0x000e620000008800 */
[----:B------:R-:W-:-:S07]  /*0370*/  UMOV UR4, 0x400 ;  /* 0x0000040000047882 */ /* 0x000fce0000000000 */
[----:B------:R-:W2:Y:S01]  /*0380*/  LDC.64 R2, c[0x0][0x390] ;  /* 0x0000e400ff027b82 */ /* 0x000ea20000000a00 */
[----:B-1----:R-:W-:Y:S01]  /*0390*/  ULEA UR4, UR5, UR4, 0x18 ;  /* 0x0000000405047291 */ /* 0x002fe2000f8ec0ff */
[----:B--2---:R-:W-:-:S08]  /*03a0*/  IMAD.WIDE R2, R0, 0x4, R2 ;  /* 0x0000000400027825 */ /* 0x004fd000078e0202 */
[----:B------:R-:W1:Y:S04]  /*03b0*/  LDS R5, [UR4] ;  /* 0x00000004ff057984 */ /* 0x000e680008000800 */
[----:B-1----:R-:W-:Y:S01]  /*03c0*/  STG.E desc[UR6][R2.64], R5 ;  /* 0x0000000502007986 */ /* 0x002fe2000c101906 */
[----:B------:R-:W-:Y:S05]  /*03d0*/  EXIT ;  /* 0x000000000000794d */ /* 0x000fea0003800000 */
.L_x_19:
        /* <DEDUP_REMOVED lines=10> */
.L_x_44:


//--------------------- .text._Z12globalMemSumPji --------------------------
	.section	.text._Z12globalMemSumPji,"ax",@progbits
	.align	128
        .global         _Z12globalMemSumPji
        .type           _Z12globalMemSumPji,@function
        .size           _Z12globalMemSumPji,(.L_x_45 - _Z12globalMemSumPji)
        .other          _Z12globalMemSumPji,@"STO_CUDA_ENTRY STV_DEFAULT"
_Z12globalMemSumPji:
.text._Z12globalMemSumPji:
[----:B------:R-:W-:Y:S08]  /*0000*/  LDC R1, c[0x0][0x37c] ;  /* 0x0000df00ff017b82 */ /* 0x000ff00000000800 */
[----:B------:R-:W0:Y:S02]  /*0010*/  LDC R0, c[0x0][0x388] ;  /* 0x0000e200ff007b82 */ /* 0x000e240000000800 */
[----:B0-----:R-:W-:-:S13]  /*0020*/  ISETP.GE.AND P0, PT, R0, 0x2, PT ;  /* 0x000000020000780c */ /* 0x001fda0003f06270 */
[----:B------:R-:W-:Y:S05]  /*0030*/  @!P0 EXIT ;  /* 0x000000000000894d */ /* 0x000fea0003800000 */
[----:B------:R-:W0:Y:S01]  /*0040*/  S2R R9, SR_TID.X ;  /* 0x0000000000097919 */ /* 0x000e220000002100 */
[----:B------:R-:W1:Y:S01]  /*0050*/  S2UR UR4, SR_CTAID.X ;  /* 0x00000000000479c3 */ /* 0x000e620000002500 */
[----:B------:R-:W2:Y:S01]  /*0060*/  LDCU UR5, c[0x0][0x388] ;  /* 0x00007100ff0577ac */ /* 0x000ea20008000800 */
[----:B------:R-:W3:Y:S06]  /*0070*/  LDCU.64 UR6, c[0x0][0x358] ;  /* 0x00006b00ff0677ac */ /* 0x000eec0008000a00 */
[----:B------:R-:W1:Y:S08]  /*0080*/  LDC R0, c[0x0][0x360] ;  /* 0x0000d800ff007b82 */ /* 0x000e700000000800 */
[----:B------:R-:W4:Y:S01]  /*0090*/  LDC.64 R2, c[0x0][0x380] ;  /* 0x0000e000ff027b82 */ /* 0x000f220000000a00 */
[----:B-1----:R-:W-:-:S04]  /*00a0*/  IMAD R0, R0, UR4, RZ ;  /* 0x0000000400007c24 */ /* 0x002fc8000f8e02ff */
[----:B0-----:R-:W-:Y:S02]  /*00b0*/  IMAD R5, R0, 0x2, R9 ;  /* 0x0000000200057824 */ /* 0x001fe400078e0209 */
[----:B--2---:R-:W-:Y:S02]  /*00c0*/  IMAD.U32 R0, RZ, RZ, UR5 ;  /* 0x00000005ff007e24 */ /* 0x004fe4000f8e00ff */
[----:B---34-:R-:W-:-:S07]  /*00d0*/  IMAD.WIDE R2, R5, 0x4, R2 ;  /* 0x0000000405027825 */ /* 0x018fce00078e0202 */
.L_x_22:
[----:B------:R-:W-:Y:S01]  /*00e0*/  SHF.R.U32.HI R6, RZ, 0x1, R0 ;  /* 0x00000001ff067819 */ /* 0x000fe20000011600 */
[----:B------:R-:W-:Y:S03]  /*00f0*/  BSSY.RECONVERGENT B0, `(.L_x_20) ;  /* 0x0000009000007945 */ /* 0x000fe60003800200 */
[----:B------:R-:W-:-:S13]  /*0100*/  ISETP.GE.U32.AND P0, PT, R9, R6, PT ;  /* 0x000000060900720c */ /* 0x000fda0003f06070 */
[----:B0-----:R-:W-:Y:S05]  /*0110*/  @P0 BRA `(.L_x_21) ;  /* 0x0000000000180947 */ /* 0x001fea0003800000 */
[----:B------:R-:W-:Y:S01]  /*0120*/  LEA R4, P0, R6, R2, 0x2 ;  /* 0x0000000206047211 */ /* 0x000fe200078010ff */
[----:B------:R-:W2:Y:S03]  /*0130*/  LDG.E R7, desc[UR6][R2.64] ;  /* 0x0000000602077981 */ /* 0x000ea6000c1e1900 */
[----:B------:R-:W-:-:S05]  /*0140*/  IADD3.X R5, PT, PT, RZ, R3, RZ, P0, !PT ;  /* 0x00000003ff057210 */ /* 0x000fca00007fe4ff */
[----:B------:R-:W2:Y:S02]  /*0150*/  LDG.E R4, desc[UR6][R4.64] ;  /* 0x0000000604047981 */ /* 0x000ea4000c1e1900 */
[----:B--2---:R-:W-:-:S05]  /*0160*/  IMAD.IADD R7, R4, 0x1, R7 ;  /* 0x0000000104077824 */ /* 0x004fca00078e0207 */
[----:B------:R0:W-:Y:S02]  /*0170*/  STG.E desc[UR6][R2.64], R7 ;  /* 0x0000000702007986 */ /* 0x0001e4000c101906 */
.L_x_21:
[----:B------:R-:W-:Y:S05]  /*0180*/  BSYNC.RECONVERGENT B0 ;  /* 0x0000000000007941 */ /* 0x000fea0003800200 */
.L_x_20:
[----:B------:R-:W-:Y:S01]  /*0190*/  BAR.SYNC.DEFER_BLOCKING 0x0 ;  /* 0x0000000000007b1d */ /* 0x000fe20000010000 */
[----:B------:R-:W-:Y:S02]  /*01a0*/  ISETP.GT.U32.AND P0, PT, R0, 0x3, PT ;  /* 0x000000030000780c */ /* 0x000fe40003f04070 */
[----:B------:R-:W-:-:S11]  /*01b0*/  MOV R0, R6 ;  /* 0x0000000600007202 */ /* 0x000fd60000000f00 */
[----:B------:R-:W-:Y:S05]  /*01c0*/  @P0 BRA `(.L_x_22) ;  /* 0xfffffffc00c40947 */ /* 0x000fea000383ffff */
[----:B------:R-:W-:Y:S05]  /*01d0*/  EXIT ;  /* 0x000000000000794d */ /* 0x000fea0003800000 */
.L_x_23:
        /* <DEDUP_REMOVED lines=10> */
.L_x_45:


//--------------------- .text._Z14naiveGlobalMemPjS_S_i --------------------------
	.section	.text._Z14naiveGlobalMemPjS_S_i,"ax",@progbits
	.align	128
        .global         _Z14naiveGlobalMemPjS_S_i
        .type           _Z14naiveGlobalMemPjS_S_i,@function
        .size           _Z14naiveGlobalMemPjS_S_i,(.L_x_46 - _Z14naiveGlobalMemPjS_S_i)
        .other          _Z14naiveGlobalMemPjS_S_i,@"STO_CUDA_ENTRY STV_DEFAULT"
_Z14naiveGlobalMemPjS_S_i:
.text._Z14naiveGlobalMemPjS_S_i:
[----:B------:R-:W-:Y:S01]  /*0000*/  LDC R1, c[0x0][0x37c] ;  /* 0x0000df00ff017b82 */ /* 0x000fe20000000800 */
[----:B------:R-:W0:Y:S07]  /*0010*/  S2R R0, SR_TID.X ;  /* 0x0000000000007919 */ /* 0x000e2e0000002100 */
[----:B------:R-:W1:Y:S01]  /*0020*/  S2UR UR6, SR_CTAID.X ;  /* 0x00000000000679c3 */ /* 0x000e620000002500 */
[----:B------:R-:W2:Y:S07]  /*0030*/  LDCU.64 UR4, c[0x0][0x358] ;  /* 0x00006b00ff0477ac */ /* 0x000eae0008000a00 */
[----:B------:R-:W1:Y:S08]  /*0040*/  LDC R7, c[0x0][0x360] ;  /* 0x0000d800ff077b82 */ /* 0x000e700000000800 */
[----:B------:R-:W3:Y:S08]  /*0050*/  LDC R14, c[0x0][0x398] ;  /* 0x0000e600ff0e7b82 */ /* 0x000ef00000000800 */
[----:B------:R-:W4:Y:S08]  /*0060*/  LDC.64 R2, c[0x0][0x380] ;  /* 0x0000e000ff027b82 */ /* 0x000f300000000a00 */
[----:B------:R-:W5:Y:S01]  /*0070*/  LDC.64 R4, c[0x0][0x388] ;  /* 0x0000e200ff047b82 */ /* 0x000f620000000a00 */
[----:B-1----:R-:W-:-:S05]  /*0080*/  IMAD R7, R7, UR6, RZ ;  /* 0x0000000607077c24 */ /* 0x002fca000f8e02ff */
[----:B0-----:R-:W-:Y:S02]  /*0090*/  LEA R13, R7, R0, 0x1 ;  /* 0x00000000070d7211 */ /* 0x001fe400078e08ff */
[----:B---3--:R-:W-:Y:S01]  /*00a0*/  LEA.HI R6, R14, R14, RZ, 0x1 ;  /* 0x0000000e0e067211 */ /* 0x008fe200078f08ff */
[----:B------:R-:W0:Y:S03]  /*00b0*/  LDC.64 R10, c[0x0][0x390] ;  /* 0x0000e400ff0a7b82 */ /* 0x000e260000000a00 */
[----:B------:R-:W-:Y:S01]  /*00c0*/  SHF.R.S32.HI R9, RZ, 0x1, R6 ;  /* 0x00000001ff097819 */ /* 0x000fe20000011406 */
[----:B----4-:R-:W-:-:S05]  /*00d0*/  IMAD.WIDE R2, R13, 0x4, R2 ;  /* 0x000000040d027825 */ /* 0x010fca00078e0202 */
[----:B--2---:R-:W2:Y:S01]  /*00e0*/  LDG.E R12, desc[UR4][R2.64] ;  /* 0x00000004020c7981 */ /* 0x004ea2000c1e1900 */
[----:B-----5:R-:W-:-:S04]  /*00f0*/  IMAD.WIDE R4, R13, 0x4, R4 ;  /* 0x000000040d047825 */ /* 0x020fc800078e0204 */
[----:B------:R-:W-:-:S04]  /*0100*/  IMAD.WIDE R6, R9, 0x4, R2 ;  /* 0x0000000409067825 */ /* 0x000fc800078e0202 */
[----:B------:R-:W-:Y:S02]  /*0110*/  IMAD.WIDE R8, R9, 0x4, R4 ;  /* 0x0000000409087825 */ /* 0x000fe400078e0204 */
[----:B------:R-:W2:Y:S04]  /*0120*/  LDG.E R5, desc[UR4][R4.64] ;  /* 0x0000000404057981 */ /* 0x000ea8000c1e1900 */
[----:B------:R-:W3:Y:S04]  /*0130*/  LDG.E R7, desc[UR4][R6.64] ;  /* 0x0000000406077981 */ /* 0x000ee8000c1e1900 */
[----:B------:R-:W3:Y:S01]  /*0140*/  LDG.E R8, desc[UR4][R8.64] ;  /* 0x0000000408087981 */ /* 0x000ee2000c1e1900 */
[----:B0-----:R-:W-:Y:S01]  /*0150*/  IMAD.WIDE R10, R13, 0x4, R10 ;  /* 0x000000040d0a7825 */ /* 0x001fe200078e020a */
[----:B------:R-:W-:-:S03]  /*0160*/  ISETP.GE.AND P0, PT, R14, 0x4, PT ;  /* 0x000000040e00780c */ /* 0x000fc60003f06270 */
[----:B--2---:R-:W-:-:S04]  /*0170*/  IMAD R12, R12, R5, RZ ;  /* 0x000000050c0c7224 */ /* 0x004fc800078e02ff */
[----:B---3--:R-:W-:-:S05]  /*0180*/  IMAD R13, R7, R8, R12 ;  /* 0x00000008070d7224 */ /* 0x008fca00078e020c */
[----:B------:R0:W-:Y:S01]  /*0190*/  STG.E desc[UR4][R10.64], R13 ;  /* 0x0000000d0a007986 */ /* 0x0001e2000c101904 */
[----:B------:R-:W-:Y:S06]  /*01a0*/  BAR.SYNC.DEFER_BLOCKING 0x0 ;  /* 0x0000000000007b1d */ /* 0x000fec0000010000 */
[----:B------:R-:W-:Y:S05]  /*01b0*/  @!P0 EXIT ;  /* 0x000000000000894d */ /* 0x000fea0003800000 */
[----:B------:R-:W-:-:S07]  /*01c0*/  SHF.R.U32.HI R5, RZ, 0x2, R14 ;  /* 0x00000002ff057819 */ /* 0x000fce000001160e */
.L_x_26:
[----:B------:R-:W-:Y:S01]  /*01d0*/  ISETP.GE.U32.AND P0, PT, R0, R5, PT ;  /* 0x000000050000720c */ /* 0x000fe20003f06070 */
[----:B------:R-:W-:-:S12]  /*01e0*/  BSSY.RECONVERGENT B0, `(.L_x_24) ;  /* 0x0000008000007945 */ /* 0x000fd80003800200 */
[----:B-1----:R-:W-:Y:S05]  /*01f0*/  @P0 BRA `(.L_x_25) ;  /* 0x0000000000180947 */ /* 0x002fea0003800000 */
[----:B------:R-:W-:Y:S01]  /*0200*/  LEA R2, P0, R5, R10, 0x2 ;  /* 0x0000000a05027211 */ /* 0x000fe200078010ff */
[----:B------:R-:W2:Y:S03]  /*0210*/  LDG.E R7, desc[UR4][R10.64] ;  /* 0x000000040a077981 */ /* 0x000ea6000c1e1900 */
[----:B------:R-:W-:-:S05]  /*0220*/  IADD3.X R3, PT, PT, RZ, R11, RZ, P0, !PT ;  /* 0x0000000bff037210 */ /* 0x000fca00007fe4ff */
[----:B------:R-:W2:Y:S02]  /*0230*/  LDG.E R2, desc[UR4][R2.64] ;  /* 0x0000000402027981 */ /* 0x000ea4000c1e1900 */
[----:B--2---:R-:W-:-:S05]  /*0240*/  IADD3 R7, PT, PT, R2, R7, RZ ;  /* 0x0000000702077210 */ /* 0x004fca0007ffe0ff */
[----:B------:R1:W-:Y:S02]  /*0250*/  STG.E desc[UR4][R10.64], R7 ;  /* 0x000000070a007986 */ /* 0x0003e4000c101904 */
.L_x_25:
[----:B------:R-:W-:Y:S05]  /*0260*/  BSYNC.RECONVERGENT B0 ;  /* 0x0000000000007941 */ /* 0x000fea0003800200 */
.L_x_24:
[----:B------:R-:W-:Y:S01]  /*0270*/  BAR.SYNC.DEFER_BLOCKING 0x0 ;  /* 0x0000000000007b1d */ /* 0x000fe20000010000 */
[----:B------:R-:W-:Y:S02]  /*0280*/  ISETP.GT.U32.AND P0, PT, R5, 0x1, PT ;  /* 0x000000010500780c */ /* 0x000fe40003f04070 */
[----:B------:R-:W-:-:S11]  /*0290*/  SHF.R.U32.HI R5, RZ, 0x1, R5 ;  /* 0x00000001ff057819 */ /* 0x000fd60000011605 */
[----:B------:R-:W-:Y:S05]  /*02a0*/  @P0 BRA `(.L_x_26) ;  /* 0xfffffffc00c80947 */ /* 0x000fea000383ffff */
[----:B------:R-:W-:Y:S05]  /*02b0*/  EXIT ;  /* 0x000000000000794d */ /* 0x000fea0003800000 */
.L_x_27:
        /* <DEDUP_REMOVED lines=12> */
.L_x_46:


//--------------------- .text._Z5alignPjS_i       --------------------------
	.section	.text._Z5alignPjS_i,"ax",@progbits
	.align	128
        .global         _Z5alignPjS_i
        .type           _Z5alignPjS_i,@function
        .size           _Z5alignPjS_i,(.L_x_47 - _Z5alignPjS_i)
        .other          _Z5alignPjS_i,@"STO_CUDA_ENTRY STV_DEFAULT"
_Z5alignPjS_i:
.text._Z5alignPjS_i:
[----:B------:R-:W-:Y:S01]  /*0000*/  LDC R1, c[0x0][0x37c] ;  /* 0x0000df00ff017b82 */ /* 0x000fe20000000800 */
[----:B------:R-:W0:Y:S07]  /*0010*/  S2R R7, SR_TID.X ;  /* 0x0000000000077919 */ /* 0x000e2e0000002100 */
[----:B------:R-:W0:Y:S01]  /*0020*/  S2UR UR6, SR_CTAID.X ;  /* 0x00000000000679c3 */ /* 0x000e220000002500 */
[----:B------:R-:W1:Y:S01]  /*0030*/  LDCU UR7, c[0x0][0x390] ;  /* 0x00007200ff0777ac */ /* 0x000e620008000800 */
[----:B------:R-:W2:Y:S06]  /*0040*/  LDCU.64 UR4, c[0x0][0x358] ;  /* 0x00006b00ff0477ac */ /* 0x000eac0008000a00 */
[----:B------:R-:W0:Y:S08]  /*0050*/  LDC R0, c[0x0][0x360] ;  /* 0x0000d800ff007b82 */ /* 0x000e300000000800 */
[----:B------:R-:W3:Y:S01]  /*0060*/  LDC.64 R2, c[0x0][0x380] ;  /* 0x0000e000ff027b82 */ /* 0x000ee20000000a00 */
[----:B0-----:R-:W-:-:S04]  /*0070*/  IMAD R7, R0, UR6, R7 ;  /* 0x0000000600077c24 */ /* 0x001fc8000f8e0207 */
[----:B-1----:R-:W-:-:S04]  /*0080*/  IMAD R5, R7, UR7, RZ ;  /* 0x0000000707057c24 */ /* 0x002fc8000f8e02ff */
[----:B---3--:R-:W-:Y:S02]  /*0090*/  IMAD.WIDE R2, R5, 0x4, R2 ;  /* 0x0000000405027825 */ /* 0x008fe400078e0202 */
[----:B------:R-:W0:Y:S04]  /*00a0*/  LDC.64 R4, c[0x0][0x388] ;  /* 0x0000e200ff047b82 */ /* 0x000e280000000a00 */
[----:B--2---:R-:W2:Y:S01]  /*00b0*/  LDG.E R3, desc[UR4][R2.64] ;  /* 0x0000000402037981 */ /* 0x004ea2000c1e1900 */
[----:B0-----:R-:W-:-:S05]  /*00c0*/  IMAD.WIDE R4, R7, 0x4, R4 ;  /* 0x0000000407047825 */ /* 0x001fca00078e0204 */
[----:B--2---:R-:W-:Y:S01]  /*00d0*/  STG.E desc[UR4][R4.64], R3 ;  /* 0x0000000304007986 */ /* 0x004fe2000c101904 */
[----:B------:R-:W-:Y:S05]  /*00e0*/  EXIT ;  /* 0x000000000000794d */ /* 0x000fea0003800000 */
.L_x_28:
        /* <DEDUP_REMOVED lines=9> */
.L_x_47:


//--------------------- .text._Z10gaussCheckPf    --------------------------
	.section	.text._Z10gaussCheckPf,"ax",@progbits
	.align	128
        .global         _Z10gaussCheckPf
        .type           _Z10gaussCheckPf,@function
        .size           _Z10gaussCheckPf,(.L_x_40 - _Z10gaussCheckPf)
        .other          _Z10gaussCheckPf,@"STO_CUDA_ENTRY STV_DEFAULT"
_Z10gaussCheckPf:
.text._Z10gaussCheckPf:
[----:B------:R-:W0:Y:S01]  /*0000*/  LDC R1, c[0x0][0x37c] ;  /* 0x0000df00ff017b82 */ /* 0x000e220000000800 */
[----:B------:R-:W1:Y:S01]  /*0010*/  S2R R3, SR_TID.X ;  /* 0x0000000000037919 */ /* 0x000e620000002100 */
[----:B------:R-:W2:Y:S06]  /*0020*/  LDCU UR5, c[0x0][0x2fc] ;  /* 0x00005f80ff0577ac */ /* 0x000eac0008000800 */
[----:B------:R-:W1:Y:S01]  /*0030*/  S2UR UR4, SR_CTAID.X ;  /* 0x00000000000479c3 */ /* 0x000e620000002500 */
[----:B0-----:R-:W-:Y:S01]  /*0040*/  VIADD R1, R1, 0xffffffe8 ;  /* 0xffffffe801017836 */ /* 0x001fe20000000000 */
[----:B------:R-:W-:Y:S01]  /*0050*/  BSSY.RECONVERGENT B0, `(.L_x_29) ;  /* 0x0000012000007945 */ /* 0x000fe20003800200 */
[----:B------:R-:W-:-:S05]  /*0060*/  MOV R28, 0x170 ;  /* 0x00000170001c7802 */ /* 0x000fca0000000f00 */
[----:B------:R-:W1:Y:S02]  /*0070*/  LDC R0, c[0x0][0x360] ;  /* 0x0000d800ff007b82 */ /* 0x000e640000000800 */
[----:B-1----:R-:W-:Y:S01]  /*0080*/  IMAD R2, R0, UR4, R3 ;  /* 0x0000000400027c24 */ /* 0x002fe2000f8e0203 */
[----:B------:R-:W0:Y:S03]  /*0090*/  LDCU UR4, c[0x0][0x2f8] ;  /* 0x00005f00ff0477ac */ /* 0x000e260008000800 */
[C---:B------:R-:W-:Y:S01]  /*00a0*/  IMAD.SHL.U32 R3, R2.reuse, 0x1000, RZ ;  /* 0x0000100002037824 */ /* 0x040fe200078e00ff */
[C---:B------:R-:W-:Y:S02]  /*00b0*/  ISETP.NE.AND P1, PT, R2.reuse, RZ, PT ;  /* 0x000000ff0200720c */ /* 0x040fe40003f25270 */
[----:B------:R-:W-:Y:S01]  /*00c0*/  ISETP.NE.AND P0, PT, R2, RZ, PT ;  /* 0x000000ff0200720c */ /* 0x000fe20003f05270 */
[----:B------:R-:W-:-:S02]  /*00d0*/  VIADD R6, R3, 0xfff ;  /* 0x00000fff03067836 */ /* 0x000fc40000000000 */
[----:B------:R-:W-:-:S04]  /*00e0*/  VIADD R8, R3, 0xffffffff ;  /* 0xffffffff03087836 */ /* 0x000fc80000000000 */
[----:B------:R-:W1:Y:S01]  /*00f0*/  I2F.F64 R6, R6 ;  /* 0x0000000600067312 */ /* 0x000e620000201c00 */
[----:B0-----:R-:W-:-:S05]  /*0100*/  IADD3 R16, P2, PT, R1, UR4, RZ ;  /* 0x0000000401107c10 */ /* 0x001fca000ff5e0ff */
[----:B--2---:R-:W-:Y:S01]  /*0110*/  IMAD.X R17, RZ, RZ, UR5, P2 ;  /* 0x00000005ff117e24 */ /* 0x004fe200090e06ff */
[----:B-1----:R-:W-:-:S10]  /*0120*/  DADD R4, -RZ, |R6| ;  /* 0x00000000ff047229 */ /* 0x002fd40000000506 */
[----:B------:R-:W-:Y:S01]  /*0130*/  MOV R12, R4 ;  /* 0x00000004000c7202 */ /* 0x000fe20000000f00 */
[----:B------:R-:W-:Y:S01]  /*0140*/  IMAD.MOV.U32 R3, RZ, RZ, R5 ;  /* 0x000000ffff037224 */ /* 0x000fe200078e0005 */
[----:B------:R-:W-:-:S07]  /*0150*/  SEL R4, R8, RZ, P1 ;  /* 0x000000ff08047207 */ /* 0x000fce0000800000 */
[----:B------:R-:W-:Y:S05]  /*0160*/  CALL.REL.NOINC `($_Z10gaussCheckPf$__internal_accurate_pow) ;  /* 0x0000000000cc7944 */ /* 0x000fea0003c00000 */
[----:B------:R-:W-:Y:S05]  /*0170*/  BSYNC.RECONVERGENT B0 ;  /* 0x0000000000007941 */ /* 0x000fea0003800200 */
.L_x_29:
[----:B------:R-:W0:Y:S01]  /*0180*/  I2F.F64 R4, R4 ;  /* 0x0000000400047312 */ /* 0x000e220000201c00 */
[----:B------:R-:W-:Y:S01]  /*0190*/  DADD R6, R6, R8 ;  /* 0x0000000006067229 */ /* 0x000fe20000000008 */
[----:B------:R-:W-:Y:S01]  /*01a0*/  BSSY.RECONVERGENT B0, `(.L_x_30) ;  /* 0x0000006000007945 */ /* 0x000fe20003800200 */
[----:B------:R-:W-:Y:S01]  /*01b0*/  MOV R28, 0x200 ;  /* 0x00000200001c7802 */ /* 0x000fe20000000f00 */
[----:B0-----:R-:W-:-:S10]  /*01c0*/  DADD R10, -RZ, |R4| ;  /* 0x00000000ff0a7229 */ /* 0x001fd40000000504 */
[----:B------:R-:W-:Y:S02]  /*01d0*/  IMAD.MOV.U32 R12, RZ, RZ, R10 ;  /* 0x000000ffff0c7224 */ /* 0x000fe400078e000a */
[----:B------:R-:W-:-:S07]  /*01e0*/  IMAD.MOV.U32 R3, RZ, RZ, R11 ;  /* 0x000000ffff037224 */ /* 0x000fce00078e000b */
[----:B------:R-:W-:Y:S05]  /*01f0*/  CALL.REL.NOINC `($_Z10gaussCheckPf$__internal_accurate_pow) ;  /* 0x0000000000a87944 */ /* 0x000fea0003c00000 */
[----:B------:R-:W-:Y:S05]  /*0200*/  BSYNC.RECONVERGENT B0 ;  /* 0x0000000000007941 */ /* 0x000fea0003800200 */
.L_x_30:
[----:B------:R-:W-:Y:S02]  /*0210*/  @!P0 CS2R R8, SRZ ;  /* 0x0000000000088805 */ /* 0x000fe4000001ff00 */
[----:B------:R-:W-:Y:S01]  /*0220*/  ISETP.NE.AND P0, PT, R0, 0x4, PT ;  /* 0x000000040000780c */ /* 0x000fe20003f05270 */
[----:B------:R-:W0:Y:S03]  /*0230*/  LDCU.64 UR36, c[0x0][0x358] ;  /* 0x00006b00ff2477ac */ /* 0x000e260008000a00 */
[----:B------:R-:W-:-:S08]  /*0240*/  DADD R8, R4, R8 ;  /* 0x0000000004087229 */ /* 0x000fd00000000008 */
[----:B------:R-:W-:-:S08]  /*0250*/  DMUL R8, R8, 0.5 ;  /* 0x3fe0000008087828 */ /* 0x000fd00000000000 */
[----:B------:R-:W-:Y:S01]  /*0260*/  DFMA R12, R6, 0.5, -R8 ;  /* 0x3fe00000060c782b */ /* 0x000fe20000000808 */
[----:B0-----:R-:W-:Y:S10]  /*0270*/  @P0 BRA `(.L_x_31) ;  /* 0x0000000000340947 */ /* 0x001ff40003800000 */
[----:B------:R-:W0:Y:S01]  /*0280*/  F2F.F32.F64 R0, R12 ;  /* 0x0000000c00007310 */ /* 0x000e220000301000 */
[----:B------:R-:W-:Y:S01]  /*0290*/  MOV R3, 0x20 ;  /* 0x0000002000037802 */ /* 0x000fe20000000f00 */
[----:B------:R1:W-:Y:S01]  /*02a0*/  STL [R1], R2 ;  /* 0x0000000201007387 */ /* 0x0003e20000100800 */
[----:B------:R-:W2:Y:S01]  /*02b0*/  LDCU.64 UR4, c[0x4][0x10] ;  /* 0x01000200ff0477ac */ /* 0x000ea20008000a00 */
[----:B------:R-:W-:Y:S01]  /*02c0*/  IMAD.MOV.U32 R6, RZ, RZ, R16 ;  /* 0x000000ffff067224 */ /* 0x000fe200078e0010 */
[----:B------:R1:W3:Y:S01]  /*02d0*/  LDC.64 R10, c[0x4][R3] ;  /* 0x01000000030a7b82 */ /* 0x0002e20000000a00 */
[----:B------:R-:W-:Y:S02]  /*02e0*/  IMAD.MOV.U32 R7, RZ, RZ, R17 ;  /* 0x000000ffff077224 */ /* 0x000fe400078e0011 */
[----:B0-----:R-:W0:Y:S01]  /*02f0*/  F2F.F64.F32 R8, R0 ;  /* 0x0000000000087310 */ /* 0x001e220000201800 */
[----:B--2---:R-:W-:Y:S01]  /*0300*/  MOV R4, UR4 ;  /* 0x0000000400047c02 */ /* 0x004fe20008000f00 */
[----:B------:R-:W-:Y:S01]  /*0310*/  IMAD.U32 R5, RZ, RZ, UR5 ;  /* 0x00000005ff057e24 */ /* 0x000fe2000f8e00ff */
[----:B0-----:R1:W-:Y:S06]  /*0320*/  STL.64 [R1+0x8], R8 ;  /* 0x0000080801007387 */ /* 0x0013ec0000100a00 */
[----:B------:R-:W-:-:S07]  /*0330*/  LEPC R20, `(.L_x_31) ;  /* 0x000000001014794e */ /* 0x000fce0000000000 */
[----:B-1-3--:R-:W-:Y:S05]  /*0340*/  CALL.ABS.NOINC R10 ;  /* 0x000000000a007343 */ /* 0x00afea0003c00000 */
.L_x_31:
[----:B------:R-:W0:Y:S02]  /*0350*/  LDC.64 R4, c[0x0][0x380] ;  /* 0x0000e000ff047b82 */ /* 0x000e240000000a00 */
[----:B0-----:R-:W-:-:S05]  /*0360*/  IMAD.WIDE R4, R2, 0x4, R4 ;  /* 0x0000000402047825 */ /* 0x001fca00078e0204 */
[----:B------:R-:W2:Y:S02]  /*0370*/  LDG.E R0, desc[UR36][R4.64] ;  /* 0x0000002404007981 */ /* 0x000ea4000c1e1900 */
[----:B--2---:R-:W-:-:S13]  /*0380*/  FSETP.NEU.AND P0, PT, R0, RZ, PT ;  /* 0x000000ff0000720b */ /* 0x004fda0003f0d000 */
[----:B------:R-:W-:Y:S05]  /*0390*/  @P0 EXIT ;  /* 0x000000000000094d */ /* 0x000fea0003800000 */
[----:B------:R-:W0:Y:S01]  /*03a0*/  F2F.F64.F32 R8, R0 ;  /* 0x0000000000087310 */ /* 0x000e220000201800 */
[----:B------:R-:W-:Y:S01]  /*03b0*/  MOV R10, 0x0 ;  /* 0x00000000000a7802 */ /* 0x000fe20000000f00 */
[----:B------:R-:W-:Y:S01]  /*03c0*/  IMAD.MOV.U32 R11, RZ, RZ, 0x3ff00000 ;  /* 0x3ff00000ff0b7424 */ /* 0x000fe200078e00ff */
[----:B------:R-:W-:Y:S01]  /*03d0*/  MOV R3, 0x20 ;  /* 0x0000002000037802 */ /* 0x000fe20000000f00 */
[----:B------:R1:W-:Y:S01]  /*03e0*/  STL [R1], R2 ;  /* 0x0000000201007387 */ /* 0x0003e20000100800 */
[----:B------:R-:W2:Y:S01]  /*03f0*/  LDCU.64 UR4, c[0x4][0x18] ;  /* 0x01000300ff0477ac */ /* 0x000ea20008000a00 */
[----:B------:R-:W-:Y:S01]  /*0400*/  MOV R6, R16 ;  /* 0x0000001000067202 */ /* 0x000fe20000000f00 */
[----:B------:R1:W3:Y:S01]  /*0410*/  LDC.64 R12, c[0x4][R3] ;  /* 0x01000000030c7b82 */ /* 0x0002e20000000a00 */
[----:B------:R1:W-:Y:S01]  /*0420*/  STL.64 [R1+0x10], R10 ;  /* 0x0000100a01007387 */ /* 0x0003e20000100a00 */
[----:B------:R-:W-:-:S03]  /*0430*/  IMAD.MOV.U32 R7, RZ, RZ, R17 ;  /* 0x000000ffff077224 */ /* 0x000fc600078e0011 */
[----:B0-----:R1:W-:Y:S01]  /*0440*/  STL.64 [R1+0x8], R8 ;  /* 0x0000080801007387 */ /* 0x0013e20000100a00 */
[----:B--2---:R-:W-:Y:S02]  /*0450*/  IMAD.U32 R4, RZ, RZ, UR4 ;  /* 0x00000004ff047e24 */ /* 0x004fe4000f8e00ff */
[----:B------:R-:W-:-:S07]  /*0460*/  IMAD.U32 R5, RZ, RZ, UR5 ;  /* 0x00000005ff057e24 */ /* 0x000fce000f8e00ff */
[----:B------:R-:W-:-:S07]  /*0470*/  LEPC R20, `(.L_x_32) ;  /* 0x000000001014794e */ /* 0x000fce0000000000 */
[----:B-1-3--:R-:W-:Y:S05]  /*0480*/  CALL.ABS.NOINC R12 ;  /* 0x000000000c007343 */ /* 0x00afea0003c00000 */
.L_x_32:
[----:B------:R-:W-:Y:S05]  /*0490*/  EXIT ;  /* 0x000000000000794d */ /* 0x000fea0003800000 */
        .type           $_Z10gaussCheckPf$__internal_accurate_pow,@function
        .size           $_Z10gaussCheckPf$__internal_accurate_pow,(.L_x_40 - $_Z10gaussCheckPf$__internal_accurate_pow)
$_Z10gaussCheckPf$__internal_accurate_pow:
[----:B------:R-:W-:Y:S01]  /*04a0*/  ISETP.GT.U32.AND P1, PT, R3, 0xfffff, PT ;  /* 0x000fffff0300780c */ /* 0x000fe20003f24070 */
[----:B------:R-:W-:Y:S01]  /*04b0*/  IMAD.MOV.U32 R8, RZ, RZ, R12 ;  /* 0x000000ffff087224 */ /* 0x000fe200078e000c */
[----:B------:R-:W-:Y:S01]  /*04c0*/  MOV R10, R3 ;  /* 0x00000003000a7202 */ /* 0x000fe20000000f00 */
[--C-:B------:R-:W-:Y:S01]  /*04d0*/  IMAD.MOV.U32 R9, RZ, RZ, R3.reuse ;  /* 0x000000ffff097224 */ /* 0x100fe200078e0003 */
[----:B------:R-:W-:Y:S01]  /*04e0*/  UMOV UR4, 0x7d2cafe2 ;  /* 0x7d2cafe200047882 */ /* 0x000fe20000000000 */
[----:B------:R-:W-:Y:S01]  /*04f0*/  IMAD.MOV.U32 R18, RZ, RZ, RZ ;  /* 0x000000ffff127224 */ /* 0x000fe200078e00ff */
[----:B------:R-:W-:Y:S01]  /*0500*/  UMOV UR5, 0x3eb0f5ff ;  /* 0x3eb0f5ff00057882 */ /* 0x000fe20000000000 */
[----:B------:R-:W-:Y:S01]  /*0510*/  IMAD.MOV.U32 R14, RZ, RZ, 0x41ad3b5a ;  /* 0x41ad3b5aff0e7424 */ /* 0x000fe200078e00ff */
[----:B------:R-:W-:Y:S01]  /*0520*/  SHF.R.U32.HI R3, RZ, 0x14, R3 ;  /* 0x00000014ff037819 */ /* 0x000fe20000011603 */
[----:B------:R-:W-:Y:S01]  /*0530*/  IMAD.MOV.U32 R15, RZ, RZ, 0x3ed0f5d2 ;  /* 0x3ed0f5d2ff0f7424 */ /* 0x000fe200078e00ff */
[----:B------:R-:W-:Y:S01]  /*0540*/  UMOV UR6, 0x3b39803f ;  /* 0x3b39803f00067882 */ /* 0x000fe20000000000 */
[----:B------:R-:W-:-:S02]  /*0550*/  UMOV UR7, 0x3c7abc9e ;  /* 0x3c7abc9e00077882 */ /* 0x000fc40000000000 */
[----:B------:R-:W-:-:S10]  /*0560*/  @!P1 DMUL R8, R8, 1.80143985094819840000e+16 ;  /* 0x4350000008089828 */ /* 0x000fd40000000000 */
[----:B------:R-:W-:Y:S01]  /*0570*/  @!P1 IMAD.MOV.U32 R10, RZ, RZ, R9 ;  /* 0x000000ffff0a9224 */ /* 0x000fe200078e0009 */
[----:B------:R-:W-:Y:S01]  /*0580*/  @!P1 LEA.HI R3, R9, 0xffffffca, RZ, 0xc ;  /* 0xffffffca09039811 */ /* 0x000fe200078f60ff */
[----:B------:R-:W-:-:S03]  /*0590*/  @!P1 IMAD.MOV.U32 R12, RZ, RZ, R8 ;  /* 0x000000ffff0c9224 */ /* 0x000fc600078e0008 */
[----:B------:R-:W-:-:S04]  /*05a0*/  LOP3.LUT R10, R10, 0x800fffff, RZ, 0xc0, !PT ;  /* 0x800fffff0a0a7812 */ /* 0x000fc800078ec0ff */
[----:B------:R-:W-:-:S04]  /*05b0*/  LOP3.LUT R13, R10, 0x3ff00000, RZ, 0xfc, !PT ;  /* 0x3ff000000a0d7812 */ /* 0x000fc800078efcff */
[----:B------:R-:W-:-:S13]  /*05c0*/  ISETP.GE.U32.AND P2, PT, R13, 0x3ff6a09f, PT ;  /* 0x3ff6a09f0d00780c */ /* 0x000fda0003f46070 */
[----:B------:R-:W-:-:S05]  /*05d0*/  @P2 VIADD R11, R13, 0xfff00000 ;  /* 0xfff000000d0b2836 */ /* 0x000fca0000000000 */
[----:B------:R-:W-:-:S06]  /*05e0*/  @P2 MOV R13, R11 ;  /* 0x0000000b000d2202 */ /* 0x000fcc0000000f00 */
[C---:B------:R-:W-:Y:S02]  /*05f0*/  DADD R20, R12.reuse, 1 ;  /* 0x3ff000000c147429 */ /* 0x040fe40000000000 */
[----:B------:R-:W-:-:S04]  /*0600*/  DADD R12, R12, -1 ;  /* 0xbff000000c0c7429 */ /* 0x000fc80000000000 */
[----:B------:R-:W0:Y:S02]  /*0610*/  MUFU.RCP64H R19, R21 ;  /* 0x0000001500137308 */ /* 0x000e240000001800 */
[----:B0-----:R-:W-:-:S08]  /*0620*/  DFMA R10, -R20, R18, 1 ;  /* 0x3ff00000140a742b */ /* 0x001fd00000000112 */
[----:B------:R-:W-:-:S08]  /*0630*/  DFMA R10, R10, R10, R10 ;  /* 0x0000000a0a0a722b */ /* 0x000fd0000000000a */
[----:B------:R-:W-:-:S08]  /*0640*/  DFMA R18, R18, R10, R18 ;  /* 0x0000000a1212722b */ /* 0x000fd00000000012 */
[----:B------:R-:W-:-:S08]  /*0650*/  DMUL R10, R12, R18 ;  /* 0x000000120c0a7228 */ /* 0x000fd00000000000 */
[----:B------:R-:W-:-:S08]  /*0660*/  DFMA R10, R12, R18, R10 ;  /* 0x000000120c0a722b */ /* 0x000fd0000000000a */
[----:B------:R-:W-:-:S08]  /*0670*/  DMUL R24, R10, R10 ;  /* 0x0000000a0a187228 */ /* 0x000fd00000000000 */
[----:B------:R-:W-:Y:S01]  /*0680*/  DFMA R14, R24, UR4, R14 ;  /* 0x00000004180e7c2b */ /* 0x000fe2000800000e */
[----:B------:R-:W-:Y:S01]  /*0690*/  UMOV UR4, 0x75488a3f ;  /* 0x75488a3f00047882 */ /* 0x000fe20000000000 */
[----:B------:R-:W-:-:S06]  /*06a0*/  UMOV UR5, 0x3ef3b20a ;  /* 0x3ef3b20a00057882 */ /* 0x000fcc0000000000 */
[----:B------:R-:W-:Y:S01]  /*06b0*/  DFMA R22, R24, R14, UR4 ;  /* 0x0000000418167e2b */ /* 0x000fe2000800000e */
[----:B------:R-:W-:Y:S01]  /*06c0*/  UMOV UR4, 0xe4faecd5 ;  /* 0xe4faecd500047882 */ /* 0x000fe20000000000 */
[----:B------:R-:W-:Y:S01]  /*06d0*/  UMOV UR5, 0x3f1745cd ;  /* 0x3f1745cd00057882 */ /* 0x000fe20000000000 */
[----:B------:R-:W-:-:S05]  /*06e0*/  DADD R14, R12, -R10 ;  /* 0x000000000c0e7229 */ /* 0x000fca000000080a */
[----:B------:R-:W-:Y:S01]  /*06f0*/  DFMA R22, R24, R22, UR4 ;  /* 0x0000000418167e2b */ /* 0x000fe20008000016 */
[----:B------:R-:W-:Y:S01]  /*0700*/  UMOV UR4, 0x258a578b ;  /* 0x258a578b00047882 */ /* 0x000fe20000000000 */
[----:B------:R-:W-:Y:S01]  /*0710*/  UMOV UR5, 0x3f3c71c7 ;  /* 0x3f3c71c700057882 */ /* 0x000fe20000000000 */
[----:B------:R-:W-:-:S05]  /*0720*/  DADD R14, R14, R14 ;  /* 0x000000000e0e7229 */ /* 0x000fca000000000e */
[----:B------:R-:W-:Y:S01]  /*0730*/  DFMA R22, R24, R22, UR4 ;  /* 0x0000000418167e2b */ /* 0x000fe20008000016 */
[----:B------:R-:W-:Y:S01]  /*0740*/  UMOV UR4, 0x9242b910 ;  /* 0x9242b91000047882 */ /* 0x000fe20000000000 */
[----:B------:R-:W-:Y:S01]  /*0750*/  UMOV UR5, 0x3f624924 ;  /* 0x3f62492400057882 */ /* 0x000fe20000000000 */
[----:B------:R-:W-:-:S05]  /*0760*/  DFMA R14, R12, -R10, R14 ;  /* 0x8000000a0c0e722b */ /* 0x000fca000000000e */
[----:B------:R-:W-:Y:S01]  /*0770*/  DFMA R22, R24, R22, UR4 ;  /* 0x0000000418167e2b */ /* 0x000fe20008000016 */
[----:B------:R-:W-:Y:S01]  /*0780*/  UMOV UR4, 0x99999dfb ;  /* 0x99999dfb00047882 */ /* 0x000fe20000000000 */
[----:B------:R-:W-:Y:S01]  /*0790*/  UMOV UR5, 0x3f899999 ;  /* 0x3f89999900057882 */ /* 0x000fe20000000000 */
[----:B------:R-:W-:Y:S02]  /*07a0*/  DMUL R14, R18, R14 ;  /* 0x0000000e120e7228 */ /* 0x000fe40000000000 */
[----:B------:R-:W-:-:S03]  /*07b0*/  DMUL R18, R10, R10 ;  /* 0x0000000a0a127228 */ /* 0x000fc60000000000 */
[----:B------:R-:W-:Y:S01]  /*07c0*/  DFMA R22, R24, R22, UR4 ;  /* 0x0000000418167e2b */ /* 0x000fe20008000016 */
[----:B------:R-:W-:Y:S01]  /*07d0*/  UMOV UR4, 0x55555555 ;  /* 0x5555555500047882 */ /* 0x000fe20000000000 */
[----:B------:R-:W-:-:S03]  /*07e0*/  UMOV UR5, 0x3fb55555 ;  /* 0x3fb5555500057882 */ /* 0x000fc60000000000 */
[----:B------:R-:W-:-:S03]  /*07f0*/  DMUL R26, R10, R18 ;  /* 0x000000120a1a7228 */ /* 0x000fc60000000000 */
[----:B------:R-:W-:-:S05]  /*0800*/  DFMA R12, R24, R22, UR4 ;  /* 0x00000004180c7e2b */ /* 0x000fca0008000016 */
[----:B------:R-:W-:-:S03]  /*0810*/  DFMA R8, R10, R18, -R26 ;  /* 0x000000120a08722b */ /* 0x000fc6000000081a */
[----:B------:R-:W-:Y:S01]  /*0820*/  DADD R20, -R12, UR4 ;  /* 0x000000040c147e29 */ /* 0x000fe20008000100 */
[----:B------:R-:W-:Y:S01]  /*0830*/  UMOV UR4, 0xb9e7b0 ;  /* 0x00b9e7b000047882 */ /* 0x000fe20000000000 */
[----:B------:R-:W-:-:S03]  /*0840*/  UMOV UR5, 0x3c46a4cb ;  /* 0x3c46a4cb00057882 */ /* 0x000fc60000000000 */
[----:B------:R-:W-:-:S03]  /*0850*/  DFMA R8, R14, R18, R8 ;  /* 0x000000120e08722b */ /* 0x000fc60000000008 */
[----:B------:R-:W-:Y:S02]  /*0860*/  DFMA R20, R24, R22, R20 ;  /* 0x000000161814722b */ /* 0x000fe40000000014 */
[----:B------:R-:W-:Y:S01]  /*0870*/  DFMA R22, R10, R10, -R18 ;  /* 0x0000000a0a16722b */ /* 0x000fe20000000812 */
[----:B------:R-:W-:Y:S01]  /*0880*/  IADD3 R25, PT, PT, R15, 0x100000, RZ ;  /* 0x001000000f197810 */ /* 0x000fe20007ffe0ff */
[----:B------:R-:W-:-:S04]  /*0890*/  IMAD.MOV.U32 R24, RZ, RZ, R14 ;  /* 0x000000ffff187224 */ /* 0x000fc800078e000e */
[----:B------:R-:W-:Y:S01]  /*08a0*/  DADD R20, R20, -UR4 ;  /* 0x8000000414147e29 */ /* 0x000fe20008000000 */
[----:B------:R-:W-:Y:S01]  /*08b0*/  UMOV UR4, 0x80000000 ;  /* 0x8000000000047882 */ /* 0x000fe20000000000 */
[----:B------:R-:W-:Y:S01]  /*08c0*/  DFMA R22, R10, R24, R22 ;  /* 0x000000180a16722b */ /* 0x000fe20000000016 */
[----:B------:R-:W-:-:S05]  /*08d0*/  UMOV UR5, 0x43300000 ;  /* 0x4330000000057882 */ /* 0x000fca0000000000 */
[----:B------:R-:W-:Y:S02]  /*08e0*/  DADD R18, R12, R20 ;  /* 0x000000000c127229 */ /* 0x000fe40000000014 */
[----:B------:R-:W-:-:S06]  /*08f0*/  DFMA R8, R10, R22, R8 ;  /* 0x000000160a08722b */ /* 0x000fcc0000000008 */
[----:B------:R-:W-:Y:S02]  /*0900*/  DADD R22, R12, -R18 ;  /* 0x000000000c167229 */ /* 0x000fe40000000812 */
[----:B------:R-:W-:-:S06]  /*0910*/  DMUL R12, R18, R26 ;  /* 0x0000001a120c7228 */ /* 0x000fcc0000000000 */
[----:B------:R-:W-:Y:S02]  /*0920*/  DADD R22, R20, R22 ;  /* 0x0000000014167229 */ /* 0x000fe40000000016 */
[----:B------:R-:W-:-:S08]  /*0930*/  DFMA R20, R18, R26, -R12 ;  /* 0x0000001a1214722b */ /* 0x000fd0000000080c */
[----:B------:R-:W-:-:S08]  /*0940*/  DFMA R8, R18, R8, R20 ;  /* 0x000000081208722b */ /* 0x000fd00000000014 */
[----:B------:R-:W-:-:S08]  /*0950*/  DFMA R22, R22, R26, R8 ;  /* 0x0000001a1616722b */ /* 0x000fd00000000008 */
[----:B------:R-:W-:-:S08]  /*0960*/  DADD R18, R12, R22 ;  /* 0x000000000c127229 */ /* 0x000fd00000000016 */
[--C-:B------:R-:W-:Y:S02]  /*0970*/  DADD R8, R10, R18.reuse ;  /* 0x000000000a087229 */ /* 0x100fe40000000012 */
[----:B------:R-:W-:-:S06]  /*0980*/  DADD R12, R12, -R18 ;  /* 0x000000000c0c7229 */ /* 0x000fcc0000000812 */
[----:B------:R-:W-:Y:S02]  /*0990*/  DADD R10, R10, -R8 ;  /* 0x000000000a0a7229 */ /* 0x000fe40000000808 */
[----:B------:R-:W-:-:S06]  /*09a0*/  DADD R12, R22, R12 ;  /* 0x00000000160c7229 */ /* 0x000fcc000000000c */
[----:B------:R-:W-:-:S08]  /*09b0*/  DADD R10, R18, R10 ;  /* 0x00000000120a7229 */ /* 0x000fd0000000000a */
[----:B------:R-:W-:Y:S01]  /*09c0*/  DADD R10, R12, R10 ;  /* 0x000000000c0a7229 */ /* 0x000fe2000000000a */
[C---:B------:R-:W-:Y:S02]  /*09d0*/  VIADD R12, R3.reuse, 0xfffffc01 ;  /* 0xfffffc01030c7836 */ /* 0x040fe40000000000 */
[----:B------:R-:W-:Y:S02]  /*09e0*/  HFMA2 R13, -RZ, RZ, 3.59375, 0 ;  /* 0x43300000ff0d7431 */ /* 0x000fe400000001ff */
[----:B------:R-:W-:-:S03]  /*09f0*/  @P2 VIADD R12, R3, 0xfffffc02 ;  /* 0xfffffc02030c2836 */ /* 0x000fc60000000000 */
[----:B------:R-:W-:Y:S02]  /*0a00*/  DADD R18, R14, R10 ;  /* 0x000000000e127229 */ /* 0x000fe4000000000a */
[----:B------:R-:W-:-:S06]  /*0a10*/  LOP3.LUT R12, R12, 0x80000000, RZ, 0x3c, !PT ;  /* 0x800000000c0c7812 */ /* 0x000fcc00078e3cff */
[----:B------:R-:W-:Y:S01]  /*0a20*/  DADD R12, R12, -UR4 ;  /* 0x800000040c0c7e29 */ /* 0x000fe20008000000 */
[----:B------:R-:W-:Y:S01]  /*0a30*/  UMOV UR4, 0xfefa39ef ;  /* 0xfefa39ef00047882 */ /* 0x000fe20000000000 */
[----:B------:R-:W-:Y:S01]  /*0a40*/  DADD R14, R8, R18 ;  /* 0x00000000080e7229 */ /* 0x000fe20000000012 */
[----:B------:R-:W-:-:S07]  /*0a50*/  UMOV UR5, 0x3fe62e42 ;  /* 0x3fe62e4200057882 */ /* 0x000fce0000000000 */
[--C-:B------:R-:W-:Y:S02]  /*0a60*/  DFMA R10, R12, UR4, R14.reuse ;  /* 0x000000040c0a7c2b */ /* 0x100fe4000800000e */
[----:B------:R-:W-:-:S06]  /*0a70*/  DADD R20, R8, -R14 ;  /* 0x0000000008147229 */ /* 0x000fcc000000080e */
[----:B------:R-:W-:Y:S02]  /*0a80*/  DFMA R8, R12, -UR4, R10 ;  /* 0x800000040c087c2b */ /* 0x000fe4000800000a */
[----:B------:R-:W-:-:S06]  /*0a90*/  DADD R20, R18, R20 ;  /* 0x0000000012147229 */ /* 0x000fcc0000000014 */
[----:B------:R-:W-:-:S08]  /*0aa0*/  DADD R8, -R14, R8 ;  /* 0x000000000e087229 */ /* 0x000fd00000000108 */
[----:B------:R-:W-:-:S08]  /*0ab0*/  DADD R8, R20, -R8 ;  /* 0x0000000014087229 */ /* 0x000fd00000000808 */
[----:B------:R-:W-:-:S08]  /*0ac0*/  DFMA R12, R12, UR6, R8 ;  /* 0x000000060c0c7c2b */ /* 0x000fd00008000008 */
[----:B------:R-:W-:-:S08]  /*0ad0*/  DADD R8, R10, R12 ;  /* 0x000000000a087229 */ /* 0x000fd0000000000c */
[----:B------:R-:W-:Y:S02]  /*0ae0*/  DADD R10, R10, -R8 ;  /* 0x000000000a0a7229 */ /* 0x000fe40000000808 */
[----:B------:R-:W-:-:S06]  /*0af0*/  DMUL R20, R8, 2 ;  /* 0x4000000008147828 */ /* 0x000fcc0000000000 */
[----:B------:R-:W-:Y:S02]  /*0b00*/  DADD R12, R12, R10 ;  /* 0x000000000c0c7229 */ /* 0x000fe4000000000a */
[----:B------:R-:W-:-:S08]  /*0b10*/  DFMA R8, R8, 2, -R20 ;  /* 0x400000000808782b */ /* 0x000fd00000000814 */
[----:B------:R-:W-:Y:S01]  /*0b20*/  DFMA R12, R12, 2, R8 ;  /* 0x400000000c0c782b */ /* 0x000fe20000000008 */
[----:B------:R-:W-:Y:S02]  /*0b30*/  IMAD.MOV.U32 R8, RZ, RZ, 0x652b82fe ;  /* 0x652b82feff087424 */ /* 0x000fe400078e00ff */
[----:B------:R-:W-:-:S05]  /*0b40*/  IMAD.MOV.U32 R9, RZ, RZ, 0x3ff71547 ;  /* 0x3ff71547ff097424 */ /* 0x000fca00078e00ff */
[----:B------:R-:W-:-:S08]  /*0b50*/  DADD R10, R20, R12 ;  /* 0x00000000140a7229 */ /* 0x000fd0000000000c */
[----:B------:R-:W-:Y:S02]  /*0b60*/  DFMA R8, R10, R8, 6.75539944105574400000e+15 ;  /* 0x433800000a08742b */ /* 0x000fe40000000008 */
[----:B------:R-:W-:Y:S01]  /*0b70*/  FSETP.GEU.AND P1, PT, |R11|, 4.1917929649353027344, PT ;  /* 0x4086232b0b00780b */ /* 0x000fe20003f2e200 */
[----:B------:R-:W-:-:S05]  /*0b80*/  DADD R20, R20, -R10 ;  /* 0x0000000014147229 */ /* 0x000fca000000080a */
[----:B------:R-:W-:-:S03]  /*0b90*/  DADD R18, R8, -6.75539944105574400000e+15 ;  /* 0xc338000008127429 */ /* 0x000fc60000000000 */
[----:B------:R-:W-:-:S05]  /*0ba0*/  DADD R12, R12, R20 ;  /* 0x000000000c0c7229 */ /* 0x000fca0000000014 */
[----:B------:R-:W-:Y:S01]  /*0bb0*/  DFMA R14, R18, -UR4, R10 ;  /* 0x80000004120e7c2b */ /* 0x000fe2000800000a */
[----:B------:R-:W-:Y:S01]  /*0bc0*/  UMOV UR4, 0x3b39803f ;  /* 0x3b39803f00047882 */ /* 0x000fe20000000000 */
[----:B------:R-:W-:-:S06]  /*0bd0*/  UMOV UR5, 0x3c7abc9e ;  /* 0x3c7abc9e00057882 */ /* 0x000fcc0000000000 */
[----:B------:R-:W-:Y:S01]  /*0be0*/  DFMA R14, R18, -UR4, R14 ;  /* 0x80000004120e7c2b */ /* 0x000fe2000800000e */
[----:B------:R-:W-:Y:S01]  /*0bf0*/  UMOV UR4, 0x69ce2bdf ;  /* 0x69ce2bdf00047882 */ /* 0x000fe20000000000 */
[----:B------:R-:W-:Y:S01]  /*0c00*/  IMAD.MOV.U32 R18, RZ, RZ, -0x35dec16 ;  /* 0xfca213eaff127424 */ /* 0x000fe200078e00ff */
[----:B------:R-:W-:Y:S01]  /*0c10*/  MOV R19, 0x3e928af3 ;  /* 0x3e928af300137802 */ /* 0x000fe20000000f00 */
[----:B------:R-:W-:-:S05]  /*0c20*/  UMOV UR5, 0x3e5ade15 ;  /* 0x3e5ade1500057882 */ /* 0x000fca0000000000 */
[----:B------:R-:W-:Y:S01]  /*0c30*/  DFMA R18, R14, UR4, R18 ;  /* 0x000000040e127c2b */ /* 0x000fe20008000012 */
[----:B------:R-:W-:Y:S01]  /*0c40*/  UMOV UR4, 0x62401315 ;  /* 0x6240131500047882 */ /* 0x000fe20000000000 */
[----:B------:R-:W-:-:S06]  /*0c50*/  UMOV UR5, 0x3ec71dee ;  /* 0x3ec71dee00057882 */ /* 0x000fcc0000000000 */
[----:B------:R-:W-:Y:S01]  /*0c60*/  DFMA R18, R14, R18, UR4 ;  /* 0x000000040e127e2b */ /* 0x000fe20008000012 */
        /* <DEDUP_REMOVED lines=20> */
[----:B------:R-:W-:-:S08]  /*0db0*/  DFMA R18, R14, R18, UR4 ;  /* 0x000000040e127e2b */ /* 0x000fd00008000012 */
[----:B------:R-:W-:-:S08]  /*0dc0*/  DFMA R18, R14, R18, 1 ;  /* 0x3ff000000e12742b */ /* 0x000fd00000000012 */
[----:B------:R-:W-:-:S10]  /*0dd0*/  DFMA R18, R14, R18, 1 ;  /* 0x3ff000000e12742b */ /* 0x000fd40000000012 */
[----:B------:R-:W-:Y:S02]  /*0de0*/  IMAD R15, R8, 0x100000, R19 ;  /* 0x00100000080f7824 */ /* 0x000fe400078e0213 */
[----:B------:R-:W-:Y:S01]  /*0df0*/  IMAD.MOV.U32 R14, RZ, RZ, R18 ;  /* 0x000000ffff0e7224 */ /* 0x000fe200078e0012 */
[----:B------:R-:W-:Y:S06]  /*0e00*/  @!P1 BRA `(.L_x_33) ;  /* 0x0000000000309947 */ /* 0x000fec0003800000 */
[----:B------:R-:W-:Y:S01]  /*0e10*/  FSETP.GEU.AND P2, PT, |R11|, 4.2275390625, PT ;  /* 0x408748000b00780b */ /* 0x000fe20003f4e200 */
[C---:B------:R-:W-:Y:S02]  /*0e20*/  DADD R14, R10.reuse, +INF ;  /* 0x7ff000000a0e7429 */ /* 0x040fe40000000000 */
[----:B------:R-:W-:-:S08]  /*0e30*/  DSETP.GEU.AND P1, PT, R10, RZ, PT ;  /* 0x000000ff0a00722a */ /* 0x000fd00003f2e000 */
[----:B------:R-:W-:Y:S02]  /*0e40*/  FSEL R14, R14, RZ, P1 ;  /* 0x000000ff0e0e7208 */ /* 0x000fe40000800000 */
[----:B------:R-:W-:Y:S02]  /*0e50*/  @!P2 LEA.HI R3, R8, R8, RZ, 0x1 ;  /* 0x000000080803a211 */ /* 0x000fe400078f08ff */
[----:B------:R-:W-:Y:S02]  /*0e60*/  FSEL R15, R15, RZ, P1 ;  /* 0x000000ff0f0f7208 */ /* 0x000fe40000800000 */
[----:B------:R-:W-:-:S04]  /*0e70*/  @!P2 SHF.R.S32.HI R3, RZ, 0x1, R3 ;  /* 0x00000001ff03a819 */ /* 0x000fc80000011403 */
[----:B------:R-:W-:Y:S01]  /*0e80*/  @!P2 LEA R19, R3, R19, 0x14 ;  /* 0x000000130313a211 */ /* 0x000fe200078ea0ff */
[----:B------:R-:W-:-:S05]  /*0e90*/  @!P2 IMAD.IADD R8, R8, 0x1, -R3 ;  /* 0x000000010808a824 */ /* 0x000fca00078e0a03 */
[----:B------:R-:W-:Y:S01]  /*0ea0*/  @!P2 LEA R9, R8, 0x3ff00000, 0x14 ;  /* 0x3ff000000809a811 */ /* 0x000fe200078ea0ff */
[----:B------:R-:W-:-:S06]  /*0eb0*/  @!P2 IMAD.MOV.U32 R8, RZ, RZ, RZ ;  /* 0x000000ffff08a224 */ /* 0x000fcc00078e00ff */
[----:B------:R-:W-:-:S11]  /*0ec0*/  @!P2 DMUL R14, R18, R8 ;  /* 0x00000008120ea228 */ /* 0x000fd60000000000 */
.L_x_33:
[----:B------:R-:W-:Y:S01]  /*0ed0*/  DFMA R12, R12, R14, R14 ;  /* 0x0000000e0c0c722b */ /* 0x000fe2000000000e */
[----:B------:R-:W-:Y:S01]  /*0ee0*/  IMAD.MOV.U32 R29, RZ, RZ, 0x0 ;  /* 0x00000000ff1d7424 */ /* 0x000fe200078e00ff */
[----:B------:R-:W-:-:S08]  /*0ef0*/  DSETP.NEU.AND P1, PT, |R14|, +INF , PT ;  /* 0x7ff000000e00742a */ /* 0x000fd00003f2d200 */
[----:B------:R-:W-:Y:S02]  /*0f00*/  FSEL R8, R14, R12, !P1 ;  /* 0x0000000c0e087208 */ /* 0x000fe40004800000 */
[----:B------:R-:W-:Y:S01]  /*0f10*/  FSEL R9, R15, R13, !P1 ;  /* 0x0000000d0f097208 */ /* 0x000fe20004800000 */
[----:B------:R-:W-:Y:S06]  /*0f20*/  RET.REL.NODEC R28 `(_Z10gaussCheckPf) ;  /* 0xfffffff01c347950 */ /* 0x000fec0003c3ffff */
.L_x_34:
        /* <DEDUP_REMOVED lines=13> */
.L_x_40:


//--------------------- .text._Z4copyPfS_         --------------------------
	.section	.text._Z4copyPfS_,"ax",@progbits
	.align	128
        .global         _Z4copyPfS_
        .type           _Z4copyPfS_,@function
        .size           _Z4copyPfS_,(.L_x_49 - _Z4copyPfS_)
        .other          _Z4copyPfS_,@"STO_CUDA_ENTRY STV_DEFAULT"
_Z4copyPfS_:
.text._Z4copyPfS_:
[----:B------:R-:W-:Y:S01]  /*0000*/  LDC R1, c[0x0][0x37c] ;  /* 0x0000df00ff017b82 */ /* 0x000fe20000000800 */
[----:B------:R-:W0:Y:S07]  /*0010*/  S2R R7, SR_TID.X ;  /* 0x0000000000077919 */ /* 0x000e2e0000002100 */
[----:B------:R-:W0:Y:S01]  /*0020*/  S2UR UR6, SR_CTAID.X ;  /* 0x00000000000679c3 */ /* 0x000e220000002500 */
[----:B------:R-:W1:Y:S07]  /*0030*/  LDCU.64 UR4, c[0x0][0x358] ;  /* 0x00006b00ff0477ac */ /* 0x000e6e0008000a00 */
[----:B------:R-:W0:Y:S08]  /*0040*/  LDC R0, c[0x0][0x360] ;  /* 0x0000d800ff007b82 */ /* 0x000e300000000800 */
[----:B------:R-:W2:Y:S08]  /*0050*/  LDC.64 R2, c[0x0][0x380] ;  /* 0x0000e000ff027b82 */ /* 0x000eb00000000a00 */
[----:B------:R-:W3:Y:S01]  /*0060*/  LDC.64 R4, c[0x0][0x388] ;  /* 0x0000e200ff047b82 */ /* 0x000ee20000000a00 */
[----:B0-----:R-:W-:-:S04]  /*0070*/  IMAD R7, R0, UR6, R7 ;  /* 0x0000000600077c24 */ /* 0x001fc8000f8e0207 */
[----:B--2---:R-:W-:-:S06]  /*0080*/  IMAD.WIDE R2, R7, 0x4, R2 ;  /* 0x0000000407027825 */ /* 0x004fcc00078e0202 */
[----:B-1----:R-:W2:Y:S01]  /*0090*/  LDG.E R3, desc[UR4][R2.64] ;  /* 0x0000000402037981 */ /* 0x002ea2000c1e1900 */
[----:B---3--:R-:W-:-:S05]  /*00a0*/  IMAD.WIDE R4, R7, 0x4, R4 ;  /* 0x0000000407047825 */ /* 0x008fca00078e0204 */
[----:B--2---:R-:W-:Y:S01]  /*00b0*/  STG.E desc[UR4][R4.64], R3 ;  /* 0x0000000304007986 */ /* 0x004fe2000c101904 */
[----:B------:R-:W-:Y:S05]  /*00c0*/  EXIT ;  /* 0x000000000000794d */ /* 0x000fea0003800000 */
.L_x_35:
        /* <DEDUP_REMOVED lines=11> */
.L_x_49:


//--------------------- .text._Z8printValPf       --------------------------
	.section	.text._Z8printValPf,"ax",@progbits
	.align	128
        .global         _Z8printValPf
        .type           _Z8printValPf,@function
        .size           _Z8printValPf,(.L_x_50 - _Z8printValPf)
        .other          _Z8printValPf,@"STO_CUDA_ENTRY STV_DEFAULT"
_Z8printValPf:
.text._Z8printValPf:
[----:B------:R-:W0:Y:S01]  /*0000*/  LDC R1, c[0x0][0x37c] ;  /* 0x0000df00ff017b82 */ /* 0x000e220000000800 */
[----:B------:R-:W1:Y:S07]  /*0010*/  S2R R5, SR_TID.X ;  /* 0x0000000000057919 */ /* 0x000e6e0000002100 */
[----:B------:R-:W1:Y:S01]  /*0020*/  LDC.64 R2, c[0x0][0x380] ;  /* 0x0000e000ff027b82 */ /* 0x000e620000000a00 */
[----:B------:R-:W2:Y:S01]  /*0030*/  LDCU.64 UR4, c[0x0][0x358] ;  /* 0x00006b00ff0477ac */ /* 0x000ea20008000a00 */
[----:B0-----:R-:W-:Y:S01]  /*0040*/  VIADD R1, R1, 0xfffffff8 ;  /* 0xfffffff801017836 */ /* 0x001fe20000000000 */
[----:B------:R-:W0:Y:S01]  /*0050*/  LDCU.64 UR6, c[0x4][0x8] ;  /* 0x01000100ff0677ac */ /* 0x000e220008000a00 */
[----:B-1----:R-:W-:-:S06]  /*0060*/  IMAD.WIDE.U32 R2, R5, 0x4, R2 ;  /* 0x0000000405027825 */ /* 0x002fcc00078e0002 */
[----:B--2---:R-:W2:Y:S01]  /*0070*/  LDG.E R2, desc[UR4][R2.64] ;  /* 0x0000000402027981 */ /* 0x004ea2000c1e1900 */
[----:B------:R-:W-:Y:S01]  /*0080*/  MOV R0, 0x20 ;  /* 0x0000002000007802 */ /* 0x000fe20000000f00 */
[----:B------:R-:W1:Y:S01]  /*0090*/  LDCU UR4, c[0x0][0x2f8] ;  /* 0x00005f00ff0477ac */ /* 0x000e620008000800 */
[----:B0-----:R-:W-:Y:S01]  /*00a0*/  IMAD.U32 R4, RZ, RZ, UR6 ;  /* 0x00000006ff047e24 */ /* 0x001fe2000f8e00ff */
[----:B------:R-:W-:Y:S01]  /*00b0*/  MOV R5, UR7 ;  /* 0x0000000700057c02 */ /* 0x000fe20008000f00 */
[----:B------:R0:W3:Y:S01]  /*00c0*/  LDC.64 R10, c[0x4][R0] ;  /* 0x01000000000a7b82 */ /* 0x0000e20000000a00 */
[----:B------:R-:W4:Y:S01]  /*00d0*/  LDCU UR5, c[0x0][0x2fc] ;  /* 0x00005f80ff0577ac */ /* 0x000f220008000800 */
[----:B-1----:R-:W-:-:S05]  /*00e0*/  IADD3 R6, P0, PT, R1, UR4, RZ ;  /* 0x0000000401067c10 */ /* 0x002fca000ff1e0ff */
[----:B----4-:R-:W-:Y:S01]  /*00f0*/  IMAD.X R7, RZ, RZ, UR5, P0 ;  /* 0x00000005ff077e24 */ /* 0x010fe200080e06ff */
[----:B--2---:R-:W1:Y:S02]  /*0100*/  F2F.F64.F32 R8, R2 ;  /* 0x0000000200087310 */ /* 0x004e640000201800 */
[----:B-1-3--:R0:W-:Y:S05]  /*0110*/  STL.64 [R1], R8 ;  /* 0x0000000801007387 */ /* 0x00a1ea0000100a00 */
[----:B------:R-:W-:-:S07]  /*0120*/  LEPC R20, `(.L_x_36) ;  /* 0x000000001014794e */ /* 0x000fce0000000000 */
[----:B0-----:R-:W-:Y:S05]  /*0130*/  CALL.ABS.NOINC R10 ;  /* 0x000000000a007343 */ /* 0x001fea0003c00000 */
.L_x_36:
[----:B------:R-:W-:Y:S05]  /*0140*/  EXIT ;  /* 0x000000000000794d */ /* 0x000fea0003800000 */
.L_x_37:
        /* <DEDUP_REMOVED lines=11> */
.L_x_50:


//--------------------- .text._Z8printArrPf       --------------------------
	.section	.text._Z8printArrPf,"ax",@progbits
	.align	128
        .global         _Z8printArrPf
        .type           _Z8printArrPf,@function
        .size           _Z8printArrPf,(.L_x_51 - _Z8printArrPf)
        .other          _Z8printArrPf,@"STO_CUDA_ENTRY STV_DEFAULT"
_Z8printArrPf:
.text._Z8printArrPf:
[----:B------:R-:W0:Y:S01]  /*0000*/  LDC R1, c[0x0][0x37c] ;  /* 0x0000df00ff017b82 */ /* 0x000e220000000800 */
[----:B------:R-:W1:Y:S01]  /*0010*/  S2R R0, SR_TID.X ;  /* 0x0000000000007919 */ /* 0x000e620000002100 */
[----:B------:R-:W2:Y:S06]  /*0020*/  LDCU UR6, c[0x0][0x2fc] ;  /* 0x00005f80ff0677ac */ /* 0x000eac0008000800 */
[----:B------:R-:W1:Y:S01]  /*0030*/  S2UR UR7, SR_CTAID.X ;  /* 0x00000000000779c3 */ /* 0x000e620000002500 */
[----:B0-----:R-:W-:Y:S01]  /*0040*/  VIADD R1, R1, 0xfffffff0 ;  /* 0xfffffff001017836 */ /* 0x001fe20000000000 */
[----:B------:R-:W0:Y:S06]  /*0050*/  LDCU.64 UR4, c[0x0][0x358] ;  /* 0x00006b00ff0477ac */ /* 0x000e2c0008000a00 */
[----:B------:R-:W3:Y:S01]  /*0060*/  LDC.64 R2, c[0x0][0x380] ;  /* 0x0000e000ff027b82 */ /* 0x000ee20000000a00 */
[----:B------:R-:W-:Y:S01]  /*0070*/  MOV R10, 0x20 ;  /* 0x00000020000a7802 */ /* 0x000fe20000000f00 */
[----:B------:R-:W4:Y:S06]  /*0080*/  LDCU.64 UR8, c[0x4][URZ] ;  /* 0x01000000ff0877ac */ /* 0x000f2c0008000a00 */
[----:B------:R-:W1:Y:S02]  /*0090*/  LDC R5, c[0x0][0x360] ;  /* 0x0000d800ff057b82 */ /* 0x000e640000000800 */
[----:B-1----:R-:W-:-:S04]  /*00a0*/  IMAD R0, R5, UR7, R0 ;  /* 0x0000000705007c24 */ /* 0x002fc8000f8e0200 */
[----:B---3--:R-:W-:-:S06]  /*00b0*/  IMAD.WIDE R2, R0, 0x4, R2 ;  /* 0x0000000400027825 */ /* 0x008fcc00078e0202 */
[----:B0-----:R-:W3:Y:S01]  /*00c0*/  LDG.E R2, desc[UR4][R2.64] ;  /* 0x0000000402027981 */ /* 0x001ee2000c1e1900 */
[----:B------:R-:W0:Y:S01]  /*00d0*/  LDCU UR4, c[0x0][0x2f8] ;  /* 0x00005f00ff0477ac */ /* 0x000e220008000800 */
[----:B------:R-:W1:Y:S01]  /*00e0*/  LDC.64 R10, c[0x4][R10] ;  /* 0x010000000a0a7b82 */ /* 0x000e620000000a00 */
[----:B----4-:R-:W-:Y:S01]  /*00f0*/  IMAD.U32 R4, RZ, RZ, UR8 ;  /* 0x00000008ff047e24 */ /* 0x010fe2000f8e00ff */
[----:B------:R4:W-:Y:S01]  /*0100*/  STL [R1], R0 ;  /* 0x0000000001007387 */ /* 0x0009e20000100800 */
[----:B------:R-:W-:Y:S02]  /*0110*/  MOV R5, UR9 ;  /* 0x0000000900057c02 */ /* 0x000fe40008000f00 */
[----:B0-----:R-:W-:-:S04]  /*0120*/  IADD3 R6, P0, PT, R1, UR4, RZ ;  /* 0x0000000401067c10 */ /* 0x001fc8000ff1e0ff */
[----:B--2---:R-:W-:Y:S01]  /*0130*/  IADD3.X R7, PT, PT, RZ, UR6, RZ, P0, !PT ;  /* 0x00000006ff077c10 */ /* 0x004fe200087fe4ff */
[----:B---3--:R-:W0:Y:S02]  /*0140*/  F2F.F64.F32 R8, R2 ;  /* 0x0000000200087310 */ /* 0x008e240000201800 */
[----:B01----:R4:W-:Y:S06]  /*0150*/  STL.64 [R1+0x8], R8 ;  /* 0x0000080801007387 */ /* 0x0039ec0000100a00 */
[----:B------:R-:W-:-:S07]  /*0160*/  LEPC R20, `(.L_x_38) ;  /* 0x000000001014794e */ /* 0x000fce0000000000 */
[----:B----4-:R-:W-:Y:S05]  /*0170*/  CALL.ABS.NOINC R10 ;  /* 0x000000000a007343 */ /* 0x010fea0003c00000 */
.L_x_38:
[----:B------:R-:W-:Y:S05]  /*0180*/  EXIT ;  /* 0x000000000000794d */ /* 0x000fea0003800000 */
.L_x_39:
        /* <DEDUP_REMOVED lines=15> */
.L_x_51:


//--------------------- .nv.global.init           --------------------------
	.section	.nv.global.init,"aw",@progbits
.nv.global.init:
	.type		$str$1,@object
	.size		$str$1,($str - $str$1)
$str$1:
        /*0000*/ 	.byte	0x54, 0x68, 0x65, 0x20, 0x72, 0x65, 0x71, 0x75, 0x65, 0x73, 0x74, 0x65, 0x64, 0x20, 0x56, 0x61
        /*0010*/ 	.byte	0x6c, 0x75, 0x65, 0x20, 0x69, 0x73, 0x20, 0x25, 0x66, 0x0a, 0x00
	.type		$str,@object
	.size		$str,($str$2 - $str)
$str:
        /*001b*/ 	.byte	0x46, 0x72, 0x6f, 0x6d, 0x20, 0x50, 0x72, 0x69, 0x6e, 0x74, 0x41, 0x72, 0x72, 0x3a, 0x20, 0x72
        /*002b*/ 	.byte	0x65, 0x73, 0x5b, 0x25, 0x64, 0x5d, 0x20, 0x3d, 0x20, 0x25, 0x66, 0x0a, 0x00
	.type		$str$2,@object
	.size		$str$2,($str$3 - $str$2)
$str$2:
        /*0038*/ 	.byte	0x49, 0x20, 0x61, 0x6d, 0x20, 0x54, 0x68, 0x72, 0x65, 0x61, 0x64, 0x20, 0x25, 0x64, 0x2c, 0x20
        /*0048*/ 	.byte	0x6d, 0x79, 0x20, 0x73, 0x75, 0x62, 0x47, 0x61, 0x75, 0x73, 0x73, 0x20, 0x69, 0x73, 0x20, 0x25
        /*0058*/ 	.byte	0x66, 0x0a, 0x00
	.type		$str$3,@object
	.size		$str$3,(.L_3 - $str$3)
$str$3:
        /*005b*/ 	.byte	0x49, 0x6e, 0x20, 0x74, 0x68, 0x65, 0x20, 0x70, 0x72, 0x65, 0x76, 0x69, 0x6f, 0x75, 0x73, 0x20
        /*006b*/ 	.byte	0x69, 0x74, 0x65, 0x72, 0x61, 0x74, 0x69, 0x6f, 0x6e, 0x20, 0x62, 0x6c, 0x6f, 0x63, 0x6b, 0x20
        /*007b*/ 	.byte	0x25, 0x64, 0x20, 0x66, 0x61, 0x69, 0x6c, 0x65, 0x64, 0x2c, 0x20, 0x70, 0x72, 0x6f, 0x64, 0x75
        /*008b*/ 	.byte	0x63, 0x65, 0x64, 0x20, 0x25, 0x66, 0x2c, 0x20, 0x73, 0x68, 0x6f, 0x75, 0x6c, 0x64, 0x20, 0x62
        /*009b*/ 	.byte	0x65, 0x20, 0x25, 0x66, 0x0a, 0x00
.L_3:


//--------------------- .nv.shared._Z10warpRedSumPjS_j --------------------------
	.section	.nv.shared._Z10warpRedSumPjS_j,"aw",@nobits
	.sectionflags	@""
	.align	16
	.zero		1024


//--------------------- .nv.shared.reserved.0     --------------------------
	.section	.nv.shared.reserved.0,"aw",@nobits
	.weak		__nv_reservedSMEM_offset_0_alias
	.size		__nv_reservedSMEM_offset_0_alias, 0, 64
	.other		__nv_reservedSMEM_offset_0_alias,@"STO_CUDA_RESERVED_SHARED STV_DEFAULT"
__nv_reservedSMEM_offset_0_alias:
	.zero		0
	.zero		64


//--------------------- .nv.shared._Z12naiveWarpRedPjS_S_i --------------------------
	.section	.nv.shared._Z12naiveWarpRedPjS_S_i,"aw",@nobits
	.sectionflags	@""
	.align	16
	.zero		1024


//--------------------- .nv.shared._Z12sharedMemSumPjj --------------------------
	.section	.nv.shared._Z12sharedMemSumPjj,"aw",@nobits
	.sectionflags	@""
	.align	16
	.zero		1024


//--------------------- .nv.shared._Z14naiveSharedMemPjS_S_j --------------------------
	.section	.nv.shared._Z14naiveSharedMemPjS_S_j,"aw",@nobits
	.sectionflags	@""
	.align	16
	.zero		1024


//--------------------- .nv.shared._Z12globalMemSumPji --------------------------
	.section	.nv.shared._Z12globalMemSumPji,"aw",@nobits
	.sectionflags	@""
	.align	16
	.zero		1024


//--------------------- .nv.shared._Z14naiveGlobalMemPjS_S_i --------------------------
	.section	.nv.shared._Z14naiveGlobalMemPjS_S_i,"aw",@nobits
	.sectionflags	@""
	.align	16
	.zero		1024


//--------------------- .nv.shared._Z5alignPjS_i  --------------------------
	.section	.nv.shared._Z5alignPjS_i,"aw",@nobits
	.sectionflags	@""
	.align	16
	.zero		1024


//--------------------- .nv.shared._Z10gaussCheckPf --------------------------
	.section	.nv.shared._Z10gaussCheckPf,"aw",@nobits
	.sectionflags	@""
	.align	16
	.zero		1024


//--------------------- .nv.shared._Z4copyPfS_    --------------------------
	.section	.nv.shared._Z4copyPfS_,"aw",@nobits
	.sectionflags	@""
	.align	16
	.zero		1024


//--------------------- .nv.shared._Z8printValPf  --------------------------
	.section	.nv.shared._Z8printValPf,"aw",@nobits
	.sectionflags	@""
	.align	16
	.zero		1024


//--------------------- .nv.shared._Z8printArrPf  --------------------------
	.section	.nv.shared._Z8printArrPf,"aw",@nobits
	.sectionflags	@""
	.align	16
	.zero		1024


//--------------------- .nv.constant0._Z10warpRedSumPjS_j --------------------------
	.section	.nv.constant0._Z10warpRedSumPjS_j,"a",@progbits
	.sectionflags	@""
	.align	4
.nv.constant0._Z10warpRedSumPjS_j:
	.zero		916


//--------------------- .nv.constant0._Z12naiveWarpRedPjS_S_i --------------------------
	.section	.nv.constant0._Z12naiveWarpRedPjS_S_i,"a",@progbits
	.sectionflags	@""
	.align	4
.nv.constant0._Z12naiveWarpRedPjS_S_i:
	.zero		924


//--------------------- .nv.constant0._Z12sharedMemSumPjj --------------------------
	.section	.nv.constant0._Z12sharedMemSumPjj,"a",@progbits
	.sectionflags	@""
	.align	4
.nv.constant0._Z12sharedMemSumPjj:
	.zero		908


//--------------------- .nv.constant0._Z14naiveSharedMemPjS_S_j --------------------------
	.section	.nv.constant0._Z14naiveSharedMemPjS_S_j,"a",@progbits
	.sectionflags	@""
	.align	4
.nv.constant0._Z14naiveSharedMemPjS_S_j:
	.zero		924


//--------------------- .nv.constant0._Z12globalMemSumPji --------------------------
	.section	.nv.constant0._Z12globalMemSumPji,"a",@progbits
	.sectionflags	@""
	.align	4
.nv.constant0._Z12globalMemSumPji:
	.zero		908


//--------------------- .nv.constant0._Z14naiveGlobalMemPjS_S_i --------------------------
	.section	.nv.constant0._Z14naiveGlobalMemPjS_S_i,"a",@progbits
	.sectionflags	@""
	.align	4
.nv.constant0._Z14naiveGlobalMemPjS_S_i:
	.zero		924


//--------------------- .nv.constant0._Z5alignPjS_i --------------------------
	.section	.nv.constant0._Z5alignPjS_i,"a",@progbits
	.sectionflags	@""
	.align	4
.nv.constant0._Z5alignPjS_i:
	.zero		916


//--------------------- .nv.constant0._Z10gaussCheckPf --------------------------
	.section	.nv.constant0._Z10gaussCheckPf,"a",@progbits
	.sectionflags	@""
	.align	4
.nv.constant0._Z10gaussCheckPf:
	.zero		904


//--------------------- .nv.constant0._Z4copyPfS_ --------------------------
	.section	.nv.constant0._Z4copyPfS_,"a",@progbits
	.sectionflags	@""
	.align	4
.nv.constant0._Z4copyPfS_:
	.zero		912


//--------------------- .nv.constant0._Z8printValPf --------------------------
	.section	.nv.constant0._Z8printValPf,"a",@progbits
	.sectionflags	@""
	.align	4
.nv.constant0._Z8printValPf:
	.zero		904


//--------------------- .nv.constant0._Z8printArrPf --------------------------
	.section	.nv.constant0._Z8printArrPf,"a",@progbits
	.sectionflags	@""
	.align	4
.nv.constant0._Z8printArrPf:
	.zero		904


//--------------------- SYMBOLS --------------------------

	.type		.nv.reservedSmem.offset0,@object
	.size		.nv.reservedSmem.offset0,0x4
	.type		.nv.reservedSmem.cap,@object
	.size		.nv.reservedSmem.cap,0x4
	.type		vprintf,@function
